// auto-generated by cutlass_sweep.gemm — config: {"arch": "sm_90", "cluster_m": 2, "cluster_n": 1, "dtype": "fp16", "dtype_b": "fp16", "layout": "nt", "stages": 0, "tile_k": 64, "tile_m": 128, "tile_n": 512}
#include "cutlass/cutlass.h"
#include "cutlass/gemm/collective/collective_builder.hpp"
#include "cutlass/gemm/device/gemm_universal_adapter.h"
#include "cutlass/gemm/kernel/gemm_universal.hpp"
#include "cutlass/epilogue/collective/collective_builder.hpp"

using ElemA = cutlass::half_t;
using ElemB = cutlass::half_t;
using ElemCD = cutlass::half_t;
using Acc  = float;
using TileShape    = cute::Shape<cute::_128, cute::_512, cute::_64>;
using ClusterShape = cute::Shape<cute::_2, cute::_1, cute::_1>;

using CollectiveEpilogue = typename cutlass::epilogue::collective::CollectiveBuilder<
    cutlass::arch::Sm90, cutlass::arch::OpClassTensorOp,
    TileShape, ClusterShape,
    cutlass::epilogue::collective::EpilogueTileAuto,
    Acc, Acc,
    ElemCD, cutlass::layout::RowMajor, 128 / cutlass::sizeof_bits<ElemCD>::value,
    ElemCD, cutlass::layout::RowMajor, 128 / cutlass::sizeof_bits<ElemCD>::value,
    cutlass::epilogue::collective::EpilogueScheduleAuto
  >::CollectiveOp;

using CollectiveMainloop = typename cutlass::gemm::collective::CollectiveBuilder<
    cutlass::arch::Sm90, cutlass::arch::OpClassTensorOp,
    ElemA, cutlass::layout::RowMajor, 128 / cutlass::sizeof_bits<ElemA>::value,
    ElemB, cutlass::layout::ColumnMajor, 128 / cutlass::sizeof_bits<ElemB>::value,
    Acc,
    TileShape, ClusterShape,
    cutlass::gemm::collective::StageCountAutoCarveout<static_cast<int>(sizeof(typename CollectiveEpilogue::SharedStorage))>,
    cutlass::gemm::collective::KernelScheduleAuto
  >::CollectiveOp;

using GemmKernel = cutlass::gemm::kernel::GemmUniversal<
    cute::Shape<int,int,int,int>,
    CollectiveMainloop,
    CollectiveEpilogue
>;
using Gemm = cutlass::gemm::device::GemmUniversalAdapter<GemmKernel>;

// Force the device kernel symbol into the cubin without needing a host main.
auto* _anchor = &cutlass::device_kernel<GemmKernel>;


// ===== COMPILED SASS (sm_90a) =====

	.target	sm_90a

	.elftype	@"ET_EXEC"


//--------------------- .note.nv.tkinfo           --------------------------
	.section	.note.nv.tkinfo,"",@"SHT_NOTE"
	.sectionflags	@"SHF_NOTE_NV_TKINFO"
	.tkinfo
        /*0018*/ 	.word	0x00000002
        /*0030*/ 	.string	""
        /*0030*/ 	.string	"ptxas"
        /*0030*/ 	.string	"Cuda compilation tools, release 13.0, V13.0.88"
        /*0030*/ 	.string	"Build cuda_13.0.r13.0/compiler.36424714_0"
        /*0030*/ 	.string	"-arch sm_90a -m 64 "



//--------------------- .note.nv.cuinfo           --------------------------
	.section	.note.nv.cuinfo,"",@"SHT_NOTE"
	.sectionflags	@"SHF_NOTE_NV_CUINFO"
        /*0018*/ 	.short	0x0002
        /*001a*/ 	.short	0x005a
        /*001c*/ 	.short	0x0082
	.zero		2


//--------------------- .nv.info                  --------------------------
	.section	.nv.info,"",@"SHT_CUDA_INFO"
	.align	4


	//----- nvinfo : EIATTR_REGCOUNT
	.align		4
        /*0000*/ 	.byte	0x04, 0x2f
        /*0002*/ 	.short	(.L_15 - .L_14)
	.align		4
.L_14:
        /*0004*/ 	.word	index@(_ZN7cutlass13device_kernelINS_4gemm6kernel13GemmUniversalIN4cute5tupleIJiiiiEEENS1_10collective13CollectiveMmaINS1_34MainloopSm90TmaGmmaWarpSpecializedILi2ENS5_IJNS4_1CILi2EEENSA_ILi1EEESC_EEENS1_35KernelTmaWarpSpecializedCooperativeEEENS5_IJNSA_ILi128EEENSA_ILi512EEENSA_ILi64EEEEEENS_6half_tENS5_IJlSC_lEEESK_SL_NS4_8TiledMMAINS4_8MMA_AtomIJNS4_4SM904GMMA26MMA_64x256x16_F32F16F16_SSILNSP_5MajorE0ELSR_0ELNSP_7ScaleInE1ELSS_1EEEEEENS4_6LayoutISD_NS5_IJSC_NSA_ILi0EEESW_EEEEENS5_IJNS4_10UnderscoreESZ_SZ_EEEEENS4_13SM90_TMA_LOADENS4_14ComposedLayoutINS4_7SwizzleILi3ELi4ELi3EEENS4_18smem_ptr_flag_bitsILi16EEENSV_INS5_IJNSA_ILi8EEESI_EEENS5_IJSI_SC_EEEEEEEvNS4_8identityENS4_23SM90_TMA_LOAD_MULTICASTES1C_vS1D_EENS_8epilogue10collective6detail29Sm90TmaWarpSpecializedAdapterINS1H_15DefaultEpilogueISK_SL_SL_NS1G_6thread17LinearCombinationISK_Li1EffLNS1L_9ScaleType4KindE0ELNS_15FloatRoundStyleE2ESK_EENS1_15EpilogueDefaultEEEEEvvEEEEvNT_6ParamsE)
        /*0008*/ 	.word	0x000000a8


	//----- nvinfo : EIATTR_FRAME_SIZE
	.align		4
.L_15:
        /*000c*/ 	.byte	0x04, 0x11
        /*000e*/ 	.short	(.L_17 - .L_16)
	.align		4
.L_16:
        /*0010*/ 	.word	index@(_ZN7cutlass13device_kernelINS_4gemm6kernel13GemmUniversalIN4cute5tupleIJiiiiEEENS1_10collective13CollectiveMmaINS1_34MainloopSm90TmaGmmaWarpSpecializedILi2ENS5_IJNS4_1CILi2EEENSA_ILi1EEESC_EEENS1_35KernelTmaWarpSpecializedCooperativeEEENS5_IJNSA_ILi128EEENSA_ILi512EEENSA_ILi64EEEEEENS_6half_tENS5_IJlSC_lEEESK_SL_NS4_8TiledMMAINS4_8MMA_AtomIJNS4_4SM904GMMA26MMA_64x256x16_F32F16F16_SSILNSP_5MajorE0ELSR_0ELNSP_7ScaleInE1ELSS_1EEEEEENS4_6LayoutISD_NS5_IJSC_NSA_ILi0EEESW_EEEEENS5_IJNS4_10UnderscoreESZ_SZ_EEEEENS4_13SM90_TMA_LOADENS4_14ComposedLayoutINS4_7SwizzleILi3ELi4ELi3EEENS4_18smem_ptr_flag_bitsILi16EEENSV_INS5_IJNSA_ILi8EEESI_EEENS5_IJSI_SC_EEEEEEEvNS4_8identityENS4_23SM90_TMA_LOAD_MULTICASTES1C_vS1D_EENS_8epilogue10collective6detail29Sm90TmaWarpSpecializedAdapterINS1H_15DefaultEpilogueISK_SL_SL_NS1G_6thread17LinearCombinationISK_Li1EffLNS1L_9ScaleType4KindE0ELNS_15FloatRoundStyleE2ESK_EENS1_15EpilogueDefaultEEEEEvvEEEEvNT_6ParamsE)
        /*0014*/ 	.word	0x000007a8


	//----- nvinfo : EIATTR_MIN_STACK_SIZE
	.align		4
.L_17:
        /*0018*/ 	.byte	0x04, 0x12
        /*001a*/ 	.short	(.L_19 - .L_18)
	.align		4
.L_18:
        /*001c*/ 	.word	index@(_ZN7cutlass13device_kernelINS_4gemm6kernel13GemmUniversalIN4cute5tupleIJiiiiEEENS1_10collective13CollectiveMmaINS1_34MainloopSm90TmaGmmaWarpSpecializedILi2ENS5_IJNS4_1CILi2EEENSA_ILi1EEESC_EEENS1_35KernelTmaWarpSpecializedCooperativeEEENS5_IJNSA_ILi128EEENSA_ILi512EEENSA_ILi64EEEEEENS_6half_tENS5_IJlSC_lEEESK_SL_NS4_8TiledMMAINS4_8MMA_AtomIJNS4_4SM904GMMA26MMA_64x256x16_F32F16F16_SSILNSP_5MajorE0ELSR_0ELNSP_7ScaleInE1ELSS_1EEEEEENS4_6LayoutISD_NS5_IJSC_NSA_ILi0EEESW_EEEEENS5_IJNS4_10UnderscoreESZ_SZ_EEEEENS4_13SM90_TMA_LOADENS4_14ComposedLayoutINS4_7SwizzleILi3ELi4ELi3EEENS4_18smem_ptr_flag_bitsILi16EEENSV_INS5_IJNSA_ILi8EEESI_EEENS5_IJSI_SC_EEEEEEEvNS4_8identityENS4_23SM90_TMA_LOAD_MULTICASTES1C_vS1D_EENS_8epilogue10collective6detail29Sm90TmaWarpSpecializedAdapterINS1H_15DefaultEpilogueISK_SL_SL_NS1G_6thread17LinearCombinationISK_Li1EffLNS1L_9ScaleType4KindE0ELNS_15FloatRoundStyleE2ESK_EENS1_15EpilogueDefaultEEEEEvvEEEEvNT_6ParamsE)
        /*0020*/ 	.word	0x000007a8
.L_19:


//--------------------- .nv.compat                --------------------------
	.section	.nv.compat,"",@"SHT_CUDA_COMPAT_INFO"
	.align	4
        /*0000*/ 	.byte	0x02, 0x09, 0x01, 0x00, 0x02, 0x02, 0x04, 0x00, 0x02, 0x05, 0x05, 0x00, 0x03, 0x07, 0x01, 0x01
        /*0010*/ 	.byte	0x02, 0x03, 0x01, 0x00, 0x02, 0x06, 0x01, 0x00, 0x04, 0x0b, 0x08, 0x00, 0x00, 0x00, 0x00, 0x00
        /*0020*/ 	.byte	0x00, 0x00, 0x00, 0x00


//--------------------- .nv.info._ZN7cutlass13device_kernelINS_4gemm6kernel13GemmUniversalIN4cute5tupleIJiiiiEEENS1_10collective13CollectiveMmaINS1_34MainloopSm90TmaGmmaWarpSpecializedILi2ENS5_IJNS4_1CILi2EEENSA_ILi1EEESC_EEENS1_35KernelTmaWarpSpecializedCooperativeEEENS5_IJNSA_ILi128EEENSA_ILi512EEENSA_ILi64EEEEEENS_6half_tENS5_IJlSC_lEEESK_SL_NS4_8TiledMMAINS4_8MMA_AtomIJNS4_4SM904GMMA26MMA_64x256x16_F32F16F16_SSILNSP_5MajorE0ELSR_0ELNSP_7ScaleInE1ELSS_1EEEEEENS4_6LayoutISD_NS5_IJSC_NSA_ILi0EEESW_EEEEENS5_IJNS4_10UnderscoreESZ_SZ_EEEEENS4_13SM90_TMA_LOADENS4_14ComposedLayoutINS4_7SwizzleILi3ELi4ELi3EEENS4_18smem_ptr_flag_bitsILi16EEENSV_INS5_IJNSA_ILi8EEESI_EEENS5_IJSI_SC_EEEEEEEvNS4_8identityENS4_23SM90_TMA_LOAD_MULTICASTES1C_vS1D_EENS_8epilogue10collective6detail29Sm90TmaWarpSpecializedAdapterINS1H_15DefaultEpilogueISK_SL_SL_NS1G_6thread17LinearCombinationISK_Li1EffLNS1L_9ScaleType4KindE0ELNS_15FloatRoundStyleE2ESK_EENS1_15EpilogueDefaultEEEEEvvEEEEvNT_6ParamsE --------------------------
	.section	.nv.info._ZN7cutlass13device_kernelINS_4gemm6kernel13GemmUniversalIN4cute5tupleIJiiiiEEENS1_10collective13CollectiveMmaINS1_34MainloopSm90TmaGmmaWarpSpecializedILi2ENS5_IJNS4_1CILi2EEENSA_ILi1EEESC_EEENS1_35KernelTmaWarpSpecializedCooperativeEEENS5_IJNSA_ILi128EEENSA_ILi512EEENSA_ILi64EEEEEENS_6half_tENS5_IJlSC_lEEESK_SL_NS4_8TiledMMAINS4_8MMA_AtomIJNS4_4SM904GMMA26MMA_64x256x16_F32F16F16_SSILNSP_5MajorE0ELSR_0ELNSP_7ScaleInE1ELSS_1EEEEEENS4_6LayoutISD_NS5_IJSC_NSA_ILi0EEESW_EEEEENS5_IJNS4_10UnderscoreESZ_SZ_EEEEENS4_13SM90_TMA_LOADENS4_14ComposedLayoutINS4_7SwizzleILi3ELi4ELi3EEENS4_18smem_ptr_flag_bitsILi16EEENSV_INS5_IJNSA_ILi8EEESI_EEENS5_IJSI_SC_EEEEEEEvNS4_8identityENS4_23SM90_TMA_LOAD_MULTICASTES1C_vS1D_EENS_8epilogue10collective6detail29Sm90TmaWarpSpecializedAdapterINS1H_15DefaultEpilogueISK_SL_SL_NS1G_6thread17LinearCombinationISK_Li1EffLNS1L_9ScaleType4KindE0ELNS_15FloatRoundStyleE2ESK_EENS1_15EpilogueDefaultEEEEEvvEEEEvNT_6ParamsE,"",@"SHT_CUDA_INFO"
	.sectionflags	@""
	.align	4


	//----- nvinfo : EIATTR_CUDA_API_VERSION
	.align		4
        /*0000*/ 	.byte	0x04, 0x37
        /*0002*/ 	.short	(.L_21 - .L_20)
.L_20:
        /*0004*/ 	.word	0x00000082


	//----- nvinfo : EIATTR_KPARAM_INFO
	.align		4
.L_21:
        /*0008*/ 	.byte	0x04, 0x17
        /*000a*/ 	.short	(.L_23 - .L_22)
.L_22:
        /*000c*/ 	.word	0x00000000
        /*0010*/ 	.short	0x0000
        /*0012*/ 	.short	0x0070
        /*0014*/ 	.byte	0x00, 0xf0, 0x01, 0x10


	//----- nvinfo : EIATTR_SPARSE_MMA_MASK
	.align		4
.L_23:
        /*0018*/ 	.byte	0x03, 0x50
        /*001a*/ 	.short	0x0000


	//----- nvinfo : EIATTR_MAXREG_COUNT
	.align		4
        /*001c*/ 	.byte	0x03, 0x1b
        /*001e*/ 	.short	0x00a8


	//----- nvinfo : EIATTR_NUM_BARRIERS
	.align		4
        /*0020*/ 	.byte	0x02, 0x4c
        /*0022*/ 	.byte	0x01
	.zero		1


	//----- nvinfo : EIATTR_EXTERNS
	.align		4
        /*0024*/ 	.byte	0x04, 0x0f
        /*0026*/ 	.short	(.L_25 - .L_24)


	//   ....[0]....
	.align		4
.L_24:
        /*0028*/ 	.word	index@(__assertfail)


	//----- nvinfo : EIATTR_ANNOTATIONS
	.align		4
.L_25:
        /*002c*/ 	.byte	0x04, 0x55
        /*002e*/ 	.short	(.L_27 - .L_26)


	//   ....[0]....
.L_26:
        /*0030*/ 	.word	0x00000001
        /*0034*/ 	.byte	0xb0, 0x08, 0x00, 0x00, 0x01, 0x00, 0x00, 0x00, 0xc0, 0x08, 0x00, 0x00, 0x01, 0x00, 0x00, 0x00
        /* <DEDUP_REMOVED lines=740> */
        /*2e84*/ 	.byte	0x40, 0xac, 0x01, 0x00


	//----- nvinfo : EIATTR_MERCURY_ISA_VERSION
	.align		4
.L_27:
        /*2e88*/ 	.byte	0x03, 0x5f
        /*2e8a*/ 	.short	0x0101


	//----- nvinfo : EIATTR_INT_WARP_WIDE_INSTR_OFFSETS
	.align		4
        /*2e8c*/ 	.byte	0x04, 0x31
        /*2e8e*/ 	.short	(.L_29 - .L_28)


	//   ....[0]....
.L_28:
        /*2e90*/ 	.word	0x00000450


	//   ....[1]....
        /*2e94*/ 	.word	0x00000480


	//   ....[2]....
        /*2e98*/ 	.word	0x00000610


	//   ....[3]....
        /*2e9c*/ 	.word	0x00008e60


	//----- nvinfo : EIATTR_COOP_GROUP_MASK_REGIDS
	.align		4
.L_29:
        /*2ea0*/ 	.byte	0x04, 0x29
        /*2ea2*/ 	.short	(.L_31 - .L_30)


	//   ....[0]....
.L_30:
        /*2ea4*/ 	.word	0xffffffff


	//   ....[1]....
        /*2ea8*/ 	.word	0xffffffff


	//   ....[2]....
        /*2eac*/ 	.word	0xffffffff


	//   ....[3]....
        /*2eb0*/ 	.word	0xffffffff


	//   ....[4]....
        /*2eb4*/ 	.word	0xffffffff


	//   ....[5]....
        /*2eb8*/ 	.word	0xffffffff


	//----- nvinfo : EIATTR_COOP_GROUP_INSTR_OFFSETS
	.align		4
.L_31:
        /*2ebc*/ 	.byte	0x04, 0x28
        /*2ebe*/ 	.short	(.L_33 - .L_32)


	//   ....[0]....
.L_32:
        /*2ec0*/ 	.word	0x00000070


	//   ....[1]....
        /*2ec4*/ 	.word	0x00000080


	//   ....[2]....
        /*2ec8*/ 	.word	0x00000140


	//   ....[3]....
        /*2ecc*/ 	.word	0x000002a0


	//   ....[4]....
        /*2ed0*/ 	.word	0x000007c0


	//   ....[5]....
        /*2ed4*/ 	.word	0x00001250


	//----- nvinfo : EIATTR_REG_RECONFIG
	.align		4
.L_33:
        /*2ed8*/ 	.byte	0x01, 0x54
	.zero		2


	//----- nvinfo : EIATTR_SYSCALL_OFFSETS
	.align		4
        /*2edc*/ 	.byte	0x04, 0x46
        /*2ede*/ 	.short	(.L_35 - .L_34)


	//   ....[0]....
.L_34:
        /*2ee0*/ 	.word	0x00001400


	//----- nvinfo : EIATTR_MBARRIER_INSTR_OFFSETS
	.align		4
.L_35:
        /*2ee4*/ 	.byte	0x04, 0x39
        /*2ee6*/ 	.short	(.L_37 - .L_36)


	//   ....[0]....
.L_36:
        /*2ee8*/ 	.word	0x00000240
        /*2eec*/ 	.word	0x000000ff
        /*2ef0*/ 	.word	0x00000000
        /*2ef4*/ 	.short	0x0100
        /*2ef6*/ 	.byte	0x08
	.zero		1


	//   ....[1]....
        /*2ef8*/ 	.word	0x00000250
        /*2efc*/ 	.word	0x000000ff
        /*2f00*/ 	.word	0x00000010
        /*2f04*/ 	.short	0x0100
        /*2f06*/ 	.byte	0x08
	.zero		1


	//   ....[2]....
        /*2f08*/ 	.word	0x00000260
        /*2f0c*/ 	.word	0x000000ff
        /*2f10*/ 	.word	0x00000008
        /*2f14*/ 	.short	0x0100
        /*2f16*/ 	.byte	0x08
	.zero		1


	//   ....[3]....
        /*2f18*/ 	.word	0x00000270
        /*2f1c*/ 	.word	0x000000ff
        /*2f20*/ 	.word	0x00000018
        /*2f24*/ 	.short	0x0100
        /*2f26*/ 	.byte	0x08
	.zero		1


	//   ....[4]....
        /*2f28*/ 	.word	0x000006b0
        /*2f2c*/ 	.word	0x000000ff
        /*2f30*/ 	.word	0x00000030
        /*2f34*/ 	.short	0x0100
        /*2f36*/ 	.byte	0x06
	.zero		1


	//   ....[5]....
        /*2f38*/ 	.word	0x00000740
        /*2f3c*/ 	.word	0x000000ff
        /*2f40*/ 	.word	0x00000038
        /*2f44*/ 	.short	0x0100
        /*2f46*/ 	.byte	0x06
	.zero		1


	//   ....[6]....
        /*2f48*/ 	.word	0x000014d0
        /*2f4c*/ 	.word	0x00000004
        /*2f50*/ 	.word	0x00000000
        /*2f54*/ 	.short	0x010a
        /*2f56*/ 	.byte	0x3f
	.zero		1


	//   ....[7]....
        /*2f58*/ 	.word	0x00001510
        /*2f5c*/ 	.word	0x00000004
        /*2f60*/ 	.word	0x00000000
        /*2f64*/ 	.short	0x010a
        /*2f66*/ 	.byte	0x3f
	.zero		1


	//   ....[8]....
        /*2f68*/ 	.word	0x00004b90
        /*2f6c*/ 	.word	0x00000006
        /*2f70*/ 	.word	0x00000000
        /*2f74*/ 	.short	0x010a
        /*2f76*/ 	.byte	0x3f
	.zero		1


	//   ....[9]....
        /*2f78*/ 	.word	0x00004bd0
        /*2f7c*/ 	.word	0x00000006
        /*2f80*/ 	.word	0x00000000
        /*2f84*/ 	.short	0x010a
        /*2f86*/ 	.byte	0x3f
	.zero		1


	//   ....[10]....
        /*2f88*/ 	.word	0x00008d00
        /*2f8c*/ 	.word	0x00000006
        /*2f90*/ 	.word	0x00000000
        /*2f94*/ 	.short	0x0101
        /*2f96*/ 	.byte	0x3f
	.zero		1


	//   ....[11]....
        /*2f98*/ 	.word	0x00008ee0
        /*2f9c*/ 	.word	0x00000000
        /*2fa0*/ 	.word	0x00000000
        /*2fa4*/ 	.short	0x0101
        /*2fa6*/ 	.byte	0x3f
	.zero		1


	//   ....[12]....
        /*2fa8*/ 	.word	0x0001a7b0
        /*2fac*/ 	.word	0x0000000e
        /*2fb0*/ 	.word	0x00000010
        /*2fb4*/ 	.short	0x010a
        /*2fb6*/ 	.byte	0x3f
	.zero		1


	//   ....[13]....
        /*2fb8*/ 	.word	0x0001abb0
        /*2fbc*/ 	.word	0x00000002
        /*2fc0*/ 	.word	0x00000038
        /*2fc4*/ 	.short	0x0101
        /*2fc6*/ 	.byte	0x3f
	.zero		1


	//   ....[14]....
        /*2fc8*/ 	.word	0x0001b2f0
        /*2fcc*/ 	.word	0x00000005
        /*2fd0*/ 	.word	0x00000000
        /*2fd4*/ 	.short	0x010a
        /*2fd6*/ 	.byte	0x3f
	.zero		1


	//   ....[15]....
        /*2fd8*/ 	.word	0x0001b380
        /*2fdc*/ 	.word	0x00000003
        /*2fe0*/ 	.word	0x00000000
        /*2fe4*/ 	.short	0x010a
        /*2fe6*/ 	.byte	0x3f
	.zero		1


	//   ....[16]....
        /*2fe8*/ 	.word	0x0001b3e0
        /*2fec*/ 	.word	0x00000004
        /*2ff0*/ 	.word	0x00000000
        /*2ff4*/ 	.short	0x010a
        /*2ff6*/ 	.byte	0x3f
	.zero		1


	//   ....[17]....
        /*2ff8*/ 	.word	0x0001b430
        /*2ffc*/ 	.word	0x00000006
        /*3000*/ 	.word	0x00000000
        /*3004*/ 	.short	0x010a
        /*3006*/ 	.byte	0x3f
	.zero		1


	//   ....[18]....
        /*3008*/ 	.word	0x0001b500
        /*300c*/ 	.word	0x0000000e
        /*3010*/ 	.word	0x00000010
        /*3014*/ 	.short	0x010a
        /*3016*/ 	.byte	0x3f
	.zero		1


	//   ....[19]....
        /*3018*/ 	.word	0x0001b5d0
        /*301c*/ 	.word	0x00000005
        /*3020*/ 	.word	0x00000000
        /*3024*/ 	.short	0x010a
        /*3026*/ 	.byte	0x3f
	.zero		1


	//----- nvinfo : EIATTR_NUM_MBARRIERS
	.align		4
.L_37:
        /*3028*/ 	.byte	0x03, 0x38
        /*302a*/ 	.short	0x0006


	//----- nvinfo : EIATTR_EXIT_INSTR_OFFSETS
	.align		4
        /*302c*/ 	.byte	0x04, 0x1c
        /*302e*/ 	.short	(.L_39 - .L_38)


	//   ....[0]....
.L_38:
        /*3030*/ 	.word	0x00000940


	//   ....[1]....
        /*3034*/ 	.word	0x00001170


	//   ....[2]....
        /*3038*/ 	.word	0x00019e90


	//   ....[3]....
        /*303c*/ 	.word	0x0001a440


	//   ....[4]....
        /*3040*/ 	.word	0x0001b3d0


	//----- nvinfo : EIATTR_MAX_THREADS
	.align		4
.L_39:
        /*3044*/ 	.byte	0x04, 0x05
        /*3046*/ 	.short	(.L_41 - .L_40)
.L_40:
        /*3048*/ 	.word	0x00000180
        /*304c*/ 	.word	0x00000001
        /*3050*/ 	.word	0x00000001


	//----- nvinfo : EIATTR_CRS_STACK_SIZE
	.align		4
.L_41:
        /*3054*/ 	.byte	0x04, 0x1e
        /*3056*/ 	.short	(.L_43 - .L_42)
.L_42:
        /*3058*/ 	.word	0x00000000


	//----- nvinfo : EIATTR_CBANK_PARAM_SIZE
	.align		4
.L_43:
        /*305c*/ 	.byte	0x03, 0x19
        /*305e*/ 	.short	0x0470


	//----- nvinfo : EIATTR_PARAM_CBANK
	.align		4
        /*3060*/ 	.byte	0x04, 0x0a
        /*3062*/ 	.short	(.L_45 - .L_44)
	.align		4
.L_44:
        /*3064*/ 	.word	index@(.nv.constant0._ZN7cutlass13device_kernelINS_4gemm6kernel13GemmUniversalIN4cute5tupleIJiiiiEEENS1_10collective13CollectiveMmaINS1_34MainloopSm90TmaGmmaWarpSpecializedILi2ENS5_IJNS4_1CILi2EEENSA_ILi1EEESC_EEENS1_35KernelTmaWarpSpecializedCooperativeEEENS5_IJNSA_ILi128EEENSA_ILi512EEENSA_ILi64EEEEEENS_6half_tENS5_IJlSC_lEEESK_SL_NS4_8TiledMMAINS4_8MMA_AtomIJNS4_4SM904GMMA26MMA_64x256x16_F32F16F16_SSILNSP_5MajorE0ELSR_0ELNSP_7ScaleInE1ELSS_1EEEEEENS4_6LayoutISD_NS5_IJSC_NSA_ILi0EEESW_EEEEENS5_IJNS4_10UnderscoreESZ_SZ_EEEEENS4_13SM90_TMA_LOADENS4_14ComposedLayoutINS4_7SwizzleILi3ELi4ELi3EEENS4_18smem_ptr_flag_bitsILi16EEENSV_INS5_IJNSA_ILi8EEESI_EEENS5_IJSI_SC_EEEEEEEvNS4_8identityENS4_23SM90_TMA_LOAD_MULTICASTES1C_vS1D_EENS_8epilogue10collective6detail29Sm90TmaWarpSpecializedAdapterINS1H_15DefaultEpilogueISK_SL_SL_NS1G_6thread17LinearCombinationISK_Li1EffLNS1L_9ScaleType4KindE0ELNS_15FloatRoundStyleE2ESK_EENS1_15EpilogueDefaultEEEEEvvEEEEvNT_6ParamsE)
        /*3068*/ 	.short	0x0210
        /*306a*/ 	.short	0x0470


	//----- nvinfo : EIATTR_SW_WAR
	.align		4
.L_45:
        /*306c*/ 	.byte	0x04, 0x36
        /*306e*/ 	.short	(.L_47 - .L_46)
.L_46:
        /*3070*/ 	.word	0x00000008
.L_47:


//--------------------- .nv.callgraph             --------------------------
	.section	.nv.callgraph,"",@"SHT_CUDA_CALLGRAPH"
	.align	4
	.sectionentsize	8
	.align		4
        /*0000*/ 	.word	0x00000000
	.align		4
        /*0004*/ 	.word	0xffffffff
	.align		4
        /*0008*/ 	.word	index@(_ZN7cutlass13device_kernelINS_4gemm6kernel13GemmUniversalIN4cute5tupleIJiiiiEEENS1_10collective13CollectiveMmaINS1_34MainloopSm90TmaGmmaWarpSpecializedILi2ENS5_IJNS4_1CILi2EEENSA_ILi1EEESC_EEENS1_35KernelTmaWarpSpecializedCooperativeEEENS5_IJNSA_ILi128EEENSA_ILi512EEENSA_ILi64EEEEEENS_6half_tENS5_IJlSC_lEEESK_SL_NS4_8TiledMMAINS4_8MMA_AtomIJNS4_4SM904GMMA26MMA_64x256x16_F32F16F16_SSILNSP_5MajorE0ELSR_0ELNSP_7ScaleInE1ELSS_1EEEEEENS4_6LayoutISD_NS5_IJSC_NSA_ILi0EEESW_EEEEENS5_IJNS4_10UnderscoreESZ_SZ_EEEEENS4_13SM90_TMA_LOADENS4_14ComposedLayoutINS4_7SwizzleILi3ELi4ELi3EEENS4_18smem_ptr_flag_bitsILi16EEENSV_INS5_IJNSA_ILi8EEESI_EEENS5_IJSI_SC_EEEEEEEvNS4_8identityENS4_23SM90_TMA_LOAD_MULTICASTES1C_vS1D_EENS_8epilogue10collective6detail29Sm90TmaWarpSpecializedAdapterINS1H_15DefaultEpilogueISK_SL_SL_NS1G_6thread17LinearCombinationISK_Li1EffLNS1L_9ScaleType4KindE0ELNS_15FloatRoundStyleE2ESK_EENS1_15EpilogueDefaultEEEEEvvEEEEvNT_6ParamsE)
	.align		4
        /*000c*/ 	.word	index@(__assertfail)
	.align		4
        /*0010*/ 	.word	0x00000000
	.align		4
        /*0014*/ 	.word	0xfffffffe
	.align		4
        /*0018*/ 	.word	0x00000000
	.align		4
        /*001c*/ 	.word	0xfffffffd
	.align		4
        /*0020*/ 	.word	0x00000000
	.align		4
        /*0024*/ 	.word	0xfffffffc


//--------------------- .nv.constant4             --------------------------
	.section	.nv.constant4,"a",@progbits
	.align	8
	.align		8
.nv.constant4:
        /*0000*/ 	.dword	__assertfail
	.align		8
        /*0008*/ 	.dword	__unnamed_1
	.align		8
        /*0010*/ 	.dword	_ZN39_INTERNAL_a6af5a7b_4_k_cu_c9541b03_33484cuda3std3__45__cpo5beginE
	.align		8
        /*0018*/ 	.dword	_ZN39_INTERNAL_a6af5a7b_4_k_cu_c9541b03_33484cuda3std3__45__cpo3endE
	.align		8
        /*0020*/ 	.dword	_ZN39_INTERNAL_a6af5a7b_4_k_cu_c9541b03_33484cuda3std3__45__cpo6cbeginE
	.align		8
        /*0028*/ 	.dword	_ZN39_INTERNAL_a6af5a7b_4_k_cu_c9541b03_33484cuda3std3__45__cpo4cendE
	.align		8
        /*0030*/ 	.dword	_ZN39_INTERNAL_a6af5a7b_4_k_cu_c9541b03_33484cuda3std3__441_GLOBAL__N__a6af5a7b_4_k_cu_c9541b03_33486ignoreE
	.align		8
        /*0038*/ 	.dword	_ZN39_INTERNAL_a6af5a7b_4_k_cu_c9541b03_33484cuda3std3__419piecewise_constructE
	.align		8
        /*0040*/ 	.dword	_ZN39_INTERNAL_a6af5a7b_4_k_cu_c9541b03_33484cuda3std3__48in_placeE
	.align		8
        /*0048*/ 	.dword	_ZN39_INTERNAL_a6af5a7b_4_k_cu_c9541b03_33484cuda3std6ranges3__45__cpo4swapE
	.align		8
        /*0050*/ 	.dword	_ZN39_INTERNAL_a6af5a7b_4_k_cu_c9541b03_33484cuda3std6ranges3__45__cpo9iter_moveE
	.align		8
        /*0058*/ 	.dword	_ZN39_INTERNAL_a6af5a7b_4_k_cu_c9541b03_33484cute7productE
	.align		8
        /*0060*/ 	.dword	_ZN39_INTERNAL_a6af5a7b_4_k_cu_c9541b03_33484cute1_E
	.align		8
        /*0068*/ 	.dword	$str$22
	.align		8
        /*0070*/ 	.dword	$str$23


//--------------------- .text._ZN7cutlass13device_kernelINS_4gemm6kernel13GemmUniversalIN4cute5tupleIJiiiiEEENS1_10collective13CollectiveMmaINS1_34MainloopSm90TmaGmmaWarpSpecializedILi2ENS5_IJNS4_1CILi2EEENSA_ILi1EEESC_EEENS1_35KernelTmaWarpSpecializedCooperativeEEENS5_IJNSA_ILi128EEENSA_ILi512EEENSA_ILi64EEEEEENS_6half_tENS5_IJlSC_lEEESK_SL_NS4_8TiledMMAINS4_8MMA_AtomIJNS4_4SM904GMMA26MMA_64x256x16_F32F16F16_SSILNSP_5MajorE0ELSR_0ELNSP_7ScaleInE1ELSS_1EEEEEENS4_6LayoutISD_NS5_IJSC_NSA_ILi0EEESW_EEEEENS5_IJNS4_10UnderscoreESZ_SZ_EEEEENS4_13SM90_TMA_LOADENS4_14ComposedLayoutINS4_7SwizzleILi3ELi4ELi3EEENS4_18smem_ptr_flag_bitsILi16EEENSV_INS5_IJNSA_ILi8EEESI_EEENS5_IJSI_SC_EEEEEEEvNS4_8identityENS4_23SM90_TMA_LOAD_MULTICASTES1C_vS1D_EENS_8epilogue10collective6detail29Sm90TmaWarpSpecializedAdapterINS1H_15DefaultEpilogueISK_SL_SL_NS1G_6thread17LinearCombinationISK_Li1EffLNS1L_9ScaleType4KindE0ELNS_15FloatRoundStyleE2ESK_EENS1_15EpilogueDefaultEEEEEvvEEEEvNT_6ParamsE --------------------------
	.section	.text._ZN7cutlass13device_kernelINS_4gemm6kernel13GemmUniversalIN4cute5tupleIJiiiiEEENS1_10collective13CollectiveMmaINS1_34MainloopSm90TmaGmmaWarpSpecializedILi2ENS5_IJNS4_1CILi2EEENSA_ILi1EEESC_EEENS1_35KernelTmaWarpSpecializedCooperativeEEENS5_IJNSA_ILi128EEENSA_ILi512EEENSA_ILi64EEEEEENS_6half_tENS5_IJlSC_lEEESK_SL_NS4_8TiledMMAINS4_8MMA_AtomIJNS4_4SM904GMMA26MMA_64x256x16_F32F16F16_SSILNSP_5MajorE0ELSR_0ELNSP_7ScaleInE1ELSS_1EEEEEENS4_6LayoutISD_NS5_IJSC_NSA_ILi0EEESW_EEEEENS5_IJNS4_10UnderscoreESZ_SZ_EEEEENS4_13SM90_TMA_LOADENS4_14ComposedLayoutINS4_7SwizzleILi3ELi4ELi3EEENS4_18smem_ptr_flag_bitsILi16EEENSV_INS5_IJNSA_ILi8EEESI_EEENS5_IJSI_SC_EEEEEEEvNS4_8identityENS4_23SM90_TMA_LOAD_MULTICASTES1C_vS1D_EENS_8epilogue10collective6detail29Sm90TmaWarpSpecializedAdapterINS1H_15DefaultEpilogueISK_SL_SL_NS1G_6thread17LinearCombinationISK_Li1EffLNS1L_9ScaleType4KindE0ELNS_15FloatRoundStyleE2ESK_EENS1_15EpilogueDefaultEEEEEvvEEEEvNT_6ParamsE,"ax",@progbits
	.align	128
.text._ZN7cutlass13device_kernelINS_4gemm6kernel13GemmUniversalIN4cute5tupleIJiiiiEEENS1_10collective13CollectiveMmaINS1_34MainloopSm90TmaGmmaWarpSpecializedILi2ENS5_IJNS4_1CILi2EEENSA_ILi1EEESC_EEENS1_35KernelTmaWarpSpecializedCooperativeEEENS5_IJNSA_ILi128EEENSA_ILi512EEENSA_ILi64EEEEEENS_6half_tENS5_IJlSC_lEEESK_SL_NS4_8TiledMMAINS4_8MMA_AtomIJNS4_4SM904GMMA26MMA_64x256x16_F32F16F16_SSILNSP_5MajorE0ELSR_0ELNSP_7ScaleInE1ELSS_1EEEEEENS4_6LayoutISD_NS5_IJSC_NSA_ILi0EEESW_EEEEENS5_IJNS4_10UnderscoreESZ_SZ_EEEEENS4_13SM90_TMA_LOADENS4_14ComposedLayoutINS4_7SwizzleILi3ELi4ELi3EEENS4_18smem_ptr_flag_bitsILi16EEENSV_INS5_IJNSA_ILi8EEESI_EEENS5_IJSI_SC_EEEEEEEvNS4_8identityENS4_23SM90_TMA_LOAD_MULTICASTES1C_vS1D_EENS_8epilogue10collective6detail29Sm90TmaWarpSpecializedAdapterINS1H_15DefaultEpilogueISK_SL_SL_NS1G_6thread17LinearCombinationISK_Li1EffLNS1L_9ScaleType4KindE0ELNS_15FloatRoundStyleE2ESK_EENS1_15EpilogueDefaultEEEEEvvEEEEvNT_6ParamsE:
        .type           _ZN7cutlass13device_kernelINS_4gemm6kernel13GemmUniversalIN4cute5tupleIJiiiiEEENS1_10collective13CollectiveMmaINS1_34MainloopSm90TmaGmmaWarpSpecializedILi2ENS5_IJNS4_1CILi2EEENSA_ILi1EEESC_EEENS1_35KernelTmaWarpSpecializedCooperativeEEENS5_IJNSA_ILi128EEENSA_ILi512EEENSA_ILi64EEEEEENS_6half_tENS5_IJlSC_lEEESK_SL_NS4_8TiledMMAINS4_8MMA_AtomIJNS4_4SM904GMMA26MMA_64x256x16_F32F16F16_SSILNSP_5MajorE0ELSR_0ELNSP_7ScaleInE1ELSS_1EEEEEENS4_6LayoutISD_NS5_IJSC_NSA_ILi0EEESW_EEEEENS5_IJNS4_10UnderscoreESZ_SZ_EEEEENS4_13SM90_TMA_LOADENS4_14ComposedLayoutINS4_7SwizzleILi3ELi4ELi3EEENS4_18smem_ptr_flag_bitsILi16EEENSV_INS5_IJNSA_ILi8EEESI_EEENS5_IJSI_SC_EEEEEEEvNS4_8identityENS4_23SM90_TMA_LOAD_MULTICASTES1C_vS1D_EENS_8epilogue10collective6detail29Sm90TmaWarpSpecializedAdapterINS1H_15DefaultEpilogueISK_SL_SL_NS1G_6thread17LinearCombinationISK_Li1EffLNS1L_9ScaleType4KindE0ELNS_15FloatRoundStyleE2ESK_EENS1_15EpilogueDefaultEEEEEvvEEEEvNT_6ParamsE,@function
        .size           _ZN7cutlass13device_kernelINS_4gemm6kernel13GemmUniversalIN4cute5tupleIJiiiiEEENS1_10collective13CollectiveMmaINS1_34MainloopSm90TmaGmmaWarpSpecializedILi2ENS5_IJNS4_1CILi2EEENSA_ILi1EEESC_EEENS1_35KernelTmaWarpSpecializedCooperativeEEENS5_IJNSA_ILi128EEENSA_ILi512EEENSA_ILi64EEEEEENS_6half_tENS5_IJlSC_lEEESK_SL_NS4_8TiledMMAINS4_8MMA_AtomIJNS4_4SM904GMMA26MMA_64x256x16_F32F16F16_SSILNSP_5MajorE0ELSR_0ELNSP_7ScaleInE1ELSS_1EEEEEENS4_6LayoutISD_NS5_IJSC_NSA_ILi0EEESW_EEEEENS5_IJNS4_10UnderscoreESZ_SZ_EEEEENS4_13SM90_TMA_LOADENS4_14ComposedLayoutINS4_7SwizzleILi3ELi4ELi3EEENS4_18smem_ptr_flag_bitsILi16EEENSV_INS5_IJNSA_ILi8EEESI_EEENS5_IJSI_SC_EEEEEEEvNS4_8identityENS4_23SM90_TMA_LOAD_MULTICASTES1C_vS1D_EENS_8epilogue10collective6detail29Sm90TmaWarpSpecializedAdapterINS1H_15DefaultEpilogueISK_SL_SL_NS1G_6thread17LinearCombinationISK_Li1EffLNS1L_9ScaleType4KindE0ELNS_15FloatRoundStyleE2ESK_EENS1_15EpilogueDefaultEEEEEvvEEEEvNT_6ParamsE,(.L_x_577 - _ZN7cutlass13device_kernelINS_4gemm6kernel13GemmUniversalIN4cute5tupleIJiiiiEEENS1_10collective13CollectiveMmaINS1_34MainloopSm90TmaGmmaWarpSpecializedILi2ENS5_IJNS4_1CILi2EEENSA_ILi1EEESC_EEENS1_35KernelTmaWarpSpecializedCooperativeEEENS5_IJNSA_ILi128EEENSA_ILi512EEENSA_ILi64EEEEEENS_6half_tENS5_IJlSC_lEEESK_SL_NS4_8TiledMMAINS4_8MMA_AtomIJNS4_4SM904GMMA26MMA_64x256x16_F32F16F16_SSILNSP_5MajorE0ELSR_0ELNSP_7ScaleInE1ELSS_1EEEEEENS4_6LayoutISD_NS5_IJSC_NSA_ILi0EEESW_EEEEENS5_IJNS4_10UnderscoreESZ_SZ_EEEEENS4_13SM90_TMA_LOADENS4_14ComposedLayoutINS4_7SwizzleILi3ELi4ELi3EEENS4_18smem_ptr_flag_bitsILi16EEENSV_INS5_IJNSA_ILi8EEESI_EEENS5_IJSI_SC_EEEEEEEvNS4_8identityENS4_23SM90_TMA_LOAD_MULTICASTES1C_vS1D_EENS_8epilogue10collective6detail29Sm90TmaWarpSpecializedAdapterINS1H_15DefaultEpilogueISK_SL_SL_NS1G_6thread17LinearCombinationISK_Li1EffLNS1L_9ScaleType4KindE0ELNS_15FloatRoundStyleE2ESK_EENS1_15EpilogueDefaultEEEEEvvEEEEvNT_6ParamsE)
        .other          _ZN7cutlass13device_kernelINS_4gemm6kernel13GemmUniversalIN4cute5tupleIJiiiiEEENS1_10collective13CollectiveMmaINS1_34MainloopSm90TmaGmmaWarpSpecializedILi2ENS5_IJNS4_1CILi2EEENSA_ILi1EEESC_EEENS1_35KernelTmaWarpSpecializedCooperativeEEENS5_IJNSA_ILi128EEENSA_ILi512EEENSA_ILi64EEEEEENS_6half_tENS5_IJlSC_lEEESK_SL_NS4_8TiledMMAINS4_8MMA_AtomIJNS4_4SM904GMMA26MMA_64x256x16_F32F16F16_SSILNSP_5MajorE0ELSR_0ELNSP_7ScaleInE1ELSS_1EEEEEENS4_6LayoutISD_NS5_IJSC_NSA_ILi0EEESW_EEEEENS5_IJNS4_10UnderscoreESZ_SZ_EEEEENS4_13SM90_TMA_LOADENS4_14ComposedLayoutINS4_7SwizzleILi3ELi4ELi3EEENS4_18smem_ptr_flag_bitsILi16EEENSV_INS5_IJNSA_ILi8EEESI_EEENS5_IJSI_SC_EEEEEEEvNS4_8identityENS4_23SM90_TMA_LOAD_MULTICASTES1C_vS1D_EENS_8epilogue10collective6detail29Sm90TmaWarpSpecializedAdapterINS1H_15DefaultEpilogueISK_SL_SL_NS1G_6thread17LinearCombinationISK_Li1EffLNS1L_9ScaleType4KindE0ELNS_15FloatRoundStyleE2ESK_EENS1_15EpilogueDefaultEEEEEvvEEEEvNT_6ParamsE,@"STO_CUDA_ENTRY STV_DEFAULT"
_ZN7cutlass13device_kernelINS_4gemm6kernel13GemmUniversalIN4cute5tupleIJiiiiEEENS1_10collective13CollectiveMmaINS1_34MainloopSm90TmaGmmaWarpSpecializedILi2ENS5_IJNS4_1CILi2EEENSA_ILi1EEESC_EEENS1_35KernelTmaWarpSpecializedCooperativeEEENS5_IJNSA_ILi128EEENSA_ILi512EEENSA_ILi64EEEEEENS_6half_tENS5_IJlSC_lEEESK_SL_NS4_8TiledMMAINS4_8MMA_AtomIJNS4_4SM904GMMA26MMA_64x256x16_F32F16F16_SSILNSP_5MajorE0ELSR_0ELNSP_7ScaleInE1ELSS_1EEEEEENS4_6LayoutISD_NS5_IJSC_NSA_ILi0EEESW_EEEEENS5_IJNS4_10UnderscoreESZ_SZ_EEEEENS4_13SM90_TMA_LOADENS4_14ComposedLayoutINS4_7SwizzleILi3ELi4ELi3EEENS4_18smem_ptr_flag_bitsILi16EEENSV_INS5_IJNSA_ILi8EEESI_EEENS5_IJSI_SC_EEEEEEEvNS4_8identityENS4_23SM90_TMA_LOAD_MULTICASTES1C_vS1D_EENS_8epilogue10collective6detail29Sm90TmaWarpSpecializedAdapterINS1H_15DefaultEpilogueISK_SL_SL_NS1G_6thread17LinearCombinationISK_Li1EffLNS1L_9ScaleType4KindE0ELNS_15FloatRoundStyleE2ESK_EENS1_15EpilogueDefaultEEEEEvvEEEEvNT_6ParamsE:
[----:B------:R-:W0:Y:S02]  /*0000*/  LDC R1, c[0x0][0x28] ;  /* 0x00000a00ff017b82 */ /* 0x000e240000000800 */
[----:B0-----:R-:W-:Y:S01]  /*0010*/  VIADD R1, R1, 0xfffff858 ;  /* 0xfffff85801017836 */ /* 0x001fe20000000000 */
[----:B------:R-:W0:Y:S01]  /*0020*/  S2R R6, SR_TID.X ;  /* 0x0000000000067919 */ /* 0x000e220000002100 */
[----:B------:R-:W-:Y:S01]  /*0030*/  ELECT P0, URZ, PT ;  /* 0x00000000003f782f */ /* 0x000fe20003800000 */
[----:B------:R-:W-:Y:S01]  /*0040*/  BSSY B0, `(.L_x_0) ;  /* 0x000000f000007945 */ /* 0x000fe20003800000 */
[--C-:B0-----:R-:W-:Y:S02]  /*0050*/  SHF.R.U32.HI R0, RZ, 0x5, R6.reuse ;  /* 0x00000005ff007819 */ /* 0x101fe40000011606 */
[----:B------:R-:W-:-:S03]  /*0060*/  SHF.R.U32.HI R3, RZ, 0x7, R6 ;  /* 0x00000007ff037819 */ /* 0x000fc60000011606 */
[----:B------:R-:W0:Y:S04]  /*0070*/  SHFL.IDX PT, R2, R0, RZ, 0x1f ;  /* 0x00001fff00027589 */ /* 0x000e2800000e0000 */
[----:B------:R1:W2:Y:S01]  /*0080*/  SHFL.IDX PT, R5, R3, RZ, 0x1f ;  /* 0x00001fff03057589 */ /* 0x0002a200000e0000 */
[----:B0-----:R-:W-:-:S13]  /*0090*/  ISETP.NE.OR P0, PT, R2, RZ, !P0 ;  /* 0x000000ff0200720c */ /* 0x001fda0004705670 */
[----:B-12---:R-:W-:Y:S05]  /*00a0*/  @P0 BRA `(.L_x_1) ;  /* 0x0000000000200947 */ /* 0x006fea0003800000 */
[----:B------:R-:W-:Y:S02]  /*00b0*/  ULDC.64 UR4, c[0x0][0x198] ;  /* 0x0000660000047ab9 */ /* 0x000fe40000000a00 */
[----:B------:R-:W-:Y:S02]  /*00c0*/  UIADD3 UR6, UP0, UR4, 0xf0, URZ ;  /* 0x000000f004067890 */ /* 0x000fe4000ff1e03f */
[----:B------:R-:W-:Y:S02]  /*00d0*/  UIADD3 UR4, UP1, UR4, 0x1f0, URZ ;  /* 0x000001f004047890 */ /* 0x000fe4000ff3e03f */
[----:B------:R-:W-:Y:S02]  /*00e0*/  UIADD3.X UR7, URZ, UR5, URZ, UP0, !UPT ;  /* 0x000000053f077290 */ /* 0x000fe400087fe43f */
[----:B------:R-:W-:-:S07]  /*00f0*/  UIADD3.X UR5, URZ, UR5, URZ, UP1, !UPT ;  /* 0x000000053f057290 */ /* 0x000fce0008ffe43f */
[----:B------:R0:W-:Y:S02]  /*0100*/  UTMACCTL.PF [UR6] ;  /* 0x00000000060079b9 */ /* 0x0001e40008040000 */
[----:B------:R0:W-:Y:S02]  /*0110*/  UTMACCTL.PF [UR4] ;  /* 0x00000000040079b9 */ /* 0x0001e40008040000 */
[----:B0-----:R-:W-:Y:S01]  /*0120*/  NOP ;  /* 0x0000000000007918 */ /* 0x001fe20000000000 */
.L_x_1:
[----:B------:R-:W-:Y:S05]  /*0130*/  BSYNC B0 ;  /* 0x0000000000007941 */ /* 0x000fea0003800000 */
.L_x_0:
[----:B------:R-:W0:Y:S02]  /*0140*/  SHFL.IDX PT, R3, R0, RZ, 0x1f ;  /* 0x00001fff00037589 */ /* 0x000e2400000e0000 */
[----:B0-----:R-:W-:-:S13]  /*0150*/  ISETP.NE.AND P0, PT, R3, RZ, PT ;  /* 0x000000ff0300720c */ /* 0x001fda0003f05270 */
[----:B------:R-:W-:Y:S05]  /*0160*/  @P0 BRA `(.L_x_2) ;  /* 0x0000000000480947 */ /* 0x000fea0003800000 */
[----:B------:R-:W0:Y:S01]  /*0170*/  S2UR UR8, SR_CgaCtaId ;  /* 0x00000000000879c3 */ /* 0x000e220000008800 */
[----:B------:R-:W-:Y:S01]  /*0180*/  UMOV UR4, 0x400 ;  /* 0x0000040000047882 */ /* 0x000fe20000000000 */
[----:B------:R-:W-:Y:S01]  /*0190*/  UMOV UR5, 0x1 ;  /* 0x0000000100057882 */ /* 0x000fe20000000000 */
[----:B------:R-:W-:Y:S01]  /*01a0*/  UMOV UR6, 0x4 ;  /* 0x0000000400067882 */ /* 0x000fe20000000000 */
[----:B------:R-:W-:Y:S01]  /*01b0*/  ELECT P0, URZ, PT ;  /* 0x00000000003f782f */ /* 0x000fe20003800000 */
[----:B------:R-:W-:-:S04]  /*01c0*/  UIADD3 UR6, -UR6, 0x100000, URZ ;  /* 0x0010000006067890 */ /* 0x000fc8000fffe13f */
[----:B------:R-:W-:Y:S02]  /*01d0*/  USHF.L.U32 UR7, UR6, 0xb, URZ ;  /* 0x0000000b06077899 */ /* 0x000fe4000800063f */
[----:B------:R-:W-:Y:S02]  /*01e0*/  USHF.L.U32 UR6, UR6, 0x1, URZ ;  /* 0x0000000106067899 */ /* 0x000fe4000800063f */
[----:B0-----:R-:W-:Y:S02]  /*01f0*/  ULEA UR8, UR8, UR4, 0x18 ;  /* 0x0000000408087291 */ /* 0x001fe4000f8ec03f */
[----:B------:R-:W-:-:S04]  /*0200*/  UIADD3 UR4, -UR5, 0x100000, URZ ;  /* 0x0010000005047890 */ /* 0x000fc8000fffe13f */
[----:B------:R-:W-:Y:S02]  /*0210*/  USHF.L.U32 UR5, UR4, 0xb, URZ ;  /* 0x0000000b04057899 */ /* 0x000fe4000800063f */
[----:B------:R-:W-:Y:S01]  /*0220*/  USHF.L.U32 UR4, UR4, 0x1, URZ ;  /* 0x0000000104047899 */ /* 0x000fe2000800063f */
[----:B------:R-:W0:Y:S11]  /*0230*/  FENCE.VIEW.ASYNC.S ;  /* 0x00000000000073c6 */ /* 0x000e360000000000 */
[----:B0-----:R0:W1:Y:S01]  /*0240*/  SYNCS.EXCH.64 URZ, [UR8], UR4 ;  /* 0x00000004083f75b2 */ /* 0x0010620008000100 */
[----:B------:R0:W2:Y:S01]  /*0250*/  SYNCS.EXCH.64 URZ, [UR8+0x10], UR6 ;  /* 0x00001006083f75b2 */ /* 0x0000a20008000100 */
[----:B------:R0:W3:Y:S01]  /*0260*/  SYNCS.EXCH.64 URZ, [UR8+0x8], UR4 ;  /* 0x00000804083f75b2 */ /* 0x0000e20008000100 */
[----:B------:R0:W4:Y:S01]  /*0270*/  SYNCS.EXCH.64 URZ, [UR8+0x18], UR6 ;  /* 0x00001806083f75b2 */ /* 0x0001220008000100 */
[----:B------:R-:W-:Y:S01]  /*0280*/  NOP ;  /* 0x0000000000007918 */ /* 0x000fe20000000000 */
.L_x_2:
[----:B------:R-:W-:Y:S01]  /*0290*/  SHF.R.S32.HI R4, RZ, 0x1f, R6 ;  /* 0x0000001fff047819 */ /* 0x000fe20000011406 */
[----:B------:R-:W5:Y:S01]  /*02a0*/  SHFL.IDX PT, R0, R0, RZ, 0x1f ;  /* 0x00001fff00007589 */ /* 0x000f6200000e0000 */
[----:B0-----:R-:W0:Y:S01]  /*02b0*/  S2UR UR8, SR_CTAID.X ;  /* 0x00000000000879c3 */ /* 0x001e220000002500 */
[----:B------:R-:W-:Y:S02]  /*02c0*/  ELECT P0, URZ, PT ;  /* 0x00000000003f782f */ /* 0x000fe40003800000 */
[----:B------:R-:W-:Y:S01]  /*02d0*/  LEA.HI R4, R4, R6, RZ, 0x7 ;  /* 0x0000000604047211 */ /* 0x000fe200078f38ff */
[----:B------:R-:W-:Y:S01]  /*02e0*/  ULDC UR4, c[0x0][0x150] ;  /* 0x0000540000047ab9 */ /* 0x000fe20000000800 */
[----:B------:R-:W-:Y:S01]  /*02f0*/  NOP ;  /* 0x0000000000007918 */ /* 0x000fe20000000000 */
[----:B------:R-:W-:Y:S01]  /*0300*/  NOP ;  /* 0x0000000000007918 */ /* 0x000fe20000000000 */
[----:B------:R-:W-:Y:S01]  /*0310*/  LOP3.LUT R4, R4, 0xffffff80, RZ, 0xc0, !PT ;  /* 0xffffff8004047812 */ /* 0x000fe200078ec0ff */
[----:B------:R-:W-:Y:S01]  /*0320*/  IMAD.MOV.U32 R17, RZ, RZ, 0x1 ;  /* 0x00000001ff117424 */ /* 0x000fe200078e00ff */
[----:B------:R-:W1:Y:S01]  /*0330*/  LDC R10, c[0x0][0x144] ;  /* 0x00005100ff0a7b82 */ /* 0x000e620000000800 */
[----:B------:R-:W-:-:S02]  /*0340*/  ISETP.NE.AND P3, PT, R5, RZ, PT ;  /* 0x000000ff0500720c */ /* 0x000fc40003f65270 */
[----:B------:R-:W-:Y:S01]  /*0350*/  IMAD.IADD R8, R6, 0x1, -R4 ;  /* 0x0000000106087824 */ /* 0x000fe200078e0a04 */
[----:B------:R-:W-:Y:S01]  /*0360*/  SHF.R.S32.HI R6, RZ, 0x1f, R3 ;  /* 0x0000001fff067819 */ /* 0x000fe20000011403 */
[----:B------:R-:W2:Y:S03]  /*0370*/  S2R R4, SR_CTAID.Y ;  /* 0x0000000000047919 */ /* 0x000ea60000002600 */
[----:B------:R-:W-:Y:S01]  /*0380*/  SHF.R.S32.HI R7, RZ, 0x1f, R8 ;  /* 0x0000001fff077819 */ /* 0x000fe20000011408 */
[----:B------:R-:W3:Y:S01]  /*0390*/  LDC R12, c[0x0][0x140] ;  /* 0x00005000ff0c7b82 */ /* 0x000ee20000000800 */
[----:B------:R-:W-:Y:S02]  /*03a0*/  LEA.HI R6, R6, R3, RZ, 0x2 ;  /* 0x0000000306067211 */ /* 0x000fe400078f10ff */
[----:B------:R-:W-:Y:S02]  /*03b0*/  LEA.HI R7, R7, R8, RZ, 0x3 ;  /* 0x0000000807077211 */ /* 0x000fe400078f18ff */
[----:B------:R-:W-:-:S02]  /*03c0*/  LOP3.LUT R6, R6, 0x3ffffffc, RZ, 0xc0, !PT ;  /* 0x3ffffffc06067812 */ /* 0x000fc400078ec0ff */
[----:B-----5:R-:W-:Y:S02]  /*03d0*/  ISETP.NE.OR P0, PT, R0, RZ, !P0 ;  /* 0x000000ff0000720c */ /* 0x020fe40004705670 */
[--C-:B------:R-:W-:Y:S01]  /*03e0*/  SHF.R.S32.HI R0, RZ, 0x3, R7.reuse ;  /* 0x00000003ff007819 */ /* 0x100fe20000011407 */
[----:B------:R-:W-:Y:S01]  /*03f0*/  IMAD.IADD R6, R3, 0x1, -R6 ;  /* 0x0000000103067824 */ /* 0x000fe200078e0a06 */
[----:B0-----:R-:W-:Y:S02]  /*0400*/  I2FP.F32.U32 R9, UR8 ;  /* 0x0000000800097c45 */ /* 0x001fe40008201000 */
[----:B------:R-:W-:-:S03]  /*0410*/  SHF.R.S32.HI R7, RZ, 0x1f, R7 ;  /* 0x0000001fff077819 */ /* 0x000fc60000011407 */
[----:B------:R-:W-:Y:S01]  /*0420*/  FMUL R9, R9, UR4 ;  /* 0x0000000409097c20 */ /* 0x000fe20008400000 */
[----:B------:R-:W-:Y:S01]  /*0430*/  LEA.HI R7, R7, R0, RZ, 0x2 ;  /* 0x0000000007077211 */ /* 0x000fe200078f10ff */
[----:B------:R-:W-:Y:S02]  /*0440*/  ULDC UR4, c[0x0][0x154] ;  /* 0x0000550000047ab9 */ /* 0x000fe40000000800 */
[----:B------:R-:W-:Y:S01]  /*0450*/  VOTEU.ALL UP0, P0 ;  /* 0x00000000003f7886 */ /* 0x000fe20000000000 */
[----:B------:R-:W-:Y:S01]  /*0460*/  LOP3.LUT R7, R7, 0xfffffffc, RZ, 0xc0, !PT ;  /* 0xfffffffc07077812 */ /* 0x000fe200078ec0ff */
[----:B------:R-:W0:Y:S01]  /*0470*/  F2I.U32.TRUNC.NTZ R9, R9 ;  /* 0x0000000900097305 */ /* 0x000e22000020f000 */
[----:B------:R-:W-:Y:S01]  /*0480*/  VOTEU.ALL UP1, P0 ;  /* 0x00000000003f7886 */ /* 0x000fe20000020000 */
[----:B---3--:R-:W-:Y:S01]  /*0490*/  ISETP.EQ.U32.AND P2, PT, R12, 0x1, PT ;  /* 0x000000010c00780c */ /* 0x008fe20003f42070 */
[----:B------:R-:W3:Y:S01]  /*04a0*/  @!UP0 S2UR UR7, SR_CgaCtaId ;  /* 0x00000000000789c3 */ /* 0x000ee20000008800 */
[----:B------:R-:W-:Y:S01]  /*04b0*/  IMAD.IADD R7, R0, 0x1, -R7 ;  /* 0x0000000100077824 */ /* 0x000fe200078e0a07 */
[----:B------:R-:W-:Y:S01]  /*04c0*/  @!UP0 UMOV UR6, 0x400 ;  /* 0x0000040000068882 */ /* 0x000fe20000000000 */
[----:B--2---:R-:W-:-:S03]  /*04d0*/  I2FP.F32.U32 R3, R4 ;  /* 0x0000000400037245 */ /* 0x004fc60000201000 */
[----:B------:R-:W-:Y:S02]  /*04e0*/  LEA R18, R6, R7, 0x2 ;  /* 0x0000000706127211 */ /* 0x000fe400078e10ff */
[----:B------:R-:W-:Y:S01]  /*04f0*/  FMUL R11, R3, UR4 ;  /* 0x00000004030b7c20 */ /* 0x000fe20008400000 */
[----:B------:R-:W2:Y:S01]  /*0500*/  LDC R7, c[0x0][0x148] ;  /* 0x00005200ff077b82 */ /* 0x000ea20000000800 */
[----:B------:R-:W-:Y:S01]  /*0510*/  LEA.HI R0, R18, R18, RZ, 0x1 ;  /* 0x0000001212007211 */ /* 0x000fe200078f08ff */
[----:B------:R-:W-:Y:S01]  /*0520*/  UMOV UR4, 0x20 ;  /* 0x0000002000047882 */ /* 0x000fe20000000000 */
[----:B0-----:R-:W-:Y:S01]  /*0530*/  IMAD.MOV R13, RZ, RZ, -R9 ;  /* 0x000000ffff0d7224 */ /* 0x001fe200078e0a09 */
[----:B------:R-:W-:Y:S01]  /*0540*/  SHF.R.S32.HI R3, RZ, 0x1f, R2 ;  /* 0x0000001fff037819 */ /* 0x000fe20000011402 */
[----:B------:R-:W0:Y:S01]  /*0550*/  F2I.U32.TRUNC.NTZ R11, R11 ;  /* 0x0000000b000b7305 */ /* 0x000e22000020f000 */
[----:B------:R-:W-:Y:S01]  /*0560*/  LOP3.LUT R9, R0, 0xfffffffe, RZ, 0xc0, !PT ;  /* 0xfffffffe00097812 */ /* 0x000fe200078ec0ff */
[----:B-1----:R-:W-:Y:S01]  /*0570*/  IMAD R6, R10, R13, UR8 ;  /* 0x000000080a067e24 */ /* 0x002fe2000f8e020d */
[----:B------:R-:W-:Y:S01]  /*0580*/  LEA.HI R3, R3, R2, RZ, 0x2 ;  /* 0x0000000203037211 */ /* 0x000fe200078f10ff */
[----:B------:R-:W-:-:S04]  /*0590*/  @!UP0 UIADD3 UR4, -UR4, 0x100000, URZ ;  /* 0x0010000004048890 */ /* 0x000fc8000fffe13f */
[----:B------:R-:W-:Y:S02]  /*05a0*/  @!UP0 USHF.L.U32 UR5, UR4, 0xb, URZ ;  /* 0x0000000b04058899 */ /* 0x000fe4000800063f */
[----:B------:R-:W-:Y:S01]  /*05b0*/  @!UP0 USHF.L.U32 UR4, UR4, 0x1, URZ ;  /* 0x0000000104048899 */ /* 0x000fe2000800063f */
[----:B------:R-:W-:Y:S02]  /*05c0*/  VIADD R10, R5, 0xffffffff ;  /* 0xffffffff050a7836 */ /* 0x000fe40000000000 */
[----:B------:R-:W-:Y:S01]  /*05d0*/  IMAD.IADD R9, R18, 0x1, -R9 ;  /* 0x0000000112097824 */ /* 0x000fe200078e0a09 */
[----:B------:R-:W-:Y:S01]  /*05e0*/  LOP3.LUT R3, R3, 0xfffffffc, RZ, 0xc0, !PT ;  /* 0xfffffffc03037812 */ /* 0x000fe200078ec0ff */
[----:B---3--:R-:W-:Y:S01]  /*05f0*/  @!UP0 ULEA UR6, UR7, UR6, 0x18 ;  /* 0x0000000607068291 */ /* 0x008fe2000f8ec03f */
[----:B------:R-:W-:Y:S01]  /*0600*/  ISETP.GE.U32.AND P6, PT, R10, 0x2, PT ;  /* 0x000000020a00780c */ /* 0x000fe20003fc6070 */
[----:B------:R-:W-:Y:S01]  /*0610*/  VOTEU.ALL UP0, P0 ;  /* 0x00000000003f7886 */ /* 0x000fe20000000000 */
[----:B------:R-:W-:Y:S01]  /*0620*/  ISETP.NE.AND P4, PT, R9, R6, PT ;  /* 0x000000060900720c */ /* 0x000fe20003f85270 */
[----:B------:R-:W-:Y:S01]  /*0630*/  IMAD.SHL.U32 R9, R18, 0x4, RZ ;  /* 0x0000000412097824 */ /* 0x000fe200078e00ff */
[----:B0-----:R-:W-:Y:S01]  /*0640*/  IADD3 R14, -R11, RZ, RZ ;  /* 0x000000ff0b0e7210 */ /* 0x001fe20007ffe1ff */
[----:B------:R-:W-:Y:S01]  /*0650*/  IMAD.IADD R0, R2, 0x1, -R3 ;  /* 0x0000000102007824 */ /* 0x000fe200078e0a03 */
[----:B------:R-:W-:-:S02]  /*0660*/  LOP3.LUT P0, RZ, R8, 0x7, RZ, 0xc0, !PT ;  /* 0x0000000708ff7812 */ /* 0x000fc4000780c0ff */
[----:B------:R-:W-:Y:S01]  /*0670*/  LOP3.LUT R18, R18, 0xc, R9, 0x78, !PT ;  /* 0x0000000c12127812 */ /* 0x000fe200078e7809 */
[----:B--2---:R-:W-:Y:S01]  /*0680*/  IMAD R3, R7, R14, R4 ;  /* 0x0000000e07037224 */ /* 0x004fe200078e0204 */
[----:B------:R-:W-:Y:S01]  /*0690*/  ISETP.NE.AND P1, PT, R0, 0x3, PT ;  /* 0x000000030000780c */ /* 0x000fe20003f25270 */
[----:B------:R-:W0:Y:S02]  /*06a0*/  FENCE.VIEW.ASYNC.S ;  /* 0x00000000000073c6 */ /* 0x000e240000000000 */
[----:B0-----:R0:W1:Y:S01]  /*06b0*/  @!UP0 SYNCS.EXCH.64 URZ, [UR6+0x30], UR4 ;  /* 0x00003004063f85b2 */ /* 0x0010620008000100 */
[----:B------:R-:W-:Y:S02]  /*06c0*/  ISETP.LT.U32.AND P0, PT, R18, 0x2, !P0 ;  /* 0x000000021200780c */ /* 0x000fe40004701070 */
[----:B------:R-:W-:Y:S02]  /*06d0*/  ISETP.EQ.OR P1, PT, R0, RZ, !P1 ;  /* 0x000000ff0000720c */ /* 0x000fe40004f22670 */
[----:B------:R-:W-:-:S02]  /*06e0*/  @P4 LEA.HI R2, R18, R18, RZ, 0x1 ;  /* 0x0000001212024211 */ /* 0x000fc400078f08ff */
[----:B------:R-:W-:Y:S02]  /*06f0*/  ISETP.EQ.AND P1, PT, R5, RZ, P1 ;  /* 0x000000ff0500720c */ /* 0x000fe40000f22270 */
[----:B------:R-:W-:Y:S02]  /*0700*/  @P4 SHF.R.S32.HI R2, RZ, 0x1, R2 ;  /* 0x00000001ff024819 */ /* 0x000fe40000011402 */
[----:B------:R-:W-:Y:S02]  /*0710*/  SEL R19, RZ, 0x1, !P1 ;  /* 0x00000001ff137807 */ /* 0x000fe40004800000 */
[----:B------:R-:W-:Y:S02]  /*0720*/  @P4 ISETP.NE.AND P5, PT, R2, R3, PT ;  /* 0x000000030200420c */ /* 0x000fe40003fa5270 */
[----:B------:R-:W-:Y:S01]  /*0730*/  SEL R2, RZ, 0x1, !P0 ;  /* 0x00000001ff027807 */ /* 0x000fe20004000000 */
[----:B------:R0:W2:Y:S01]  /*0740*/  @!UP1 SYNCS.EXCH.64 URZ, [UR6+0x38], UR4 ;  /* 0x00003804063f95b2 */ /* 0x0000a20008000100 */
[----:B------:R-:W-:Y:S01]  /*0750*/  @P4 SEL R17, RZ, 0x1, P5 ;  /* 0x00000001ff114807 */ /* 0x000fe20002800000 */
[----:B------:R-:W-:Y:S01]  /*0760*/  NOP ;  /* 0x0000000000007918 */ /* 0x000fe20000000000 */
[----:B------:R-:W-:-:S02]  /*0770*/  SEL R19, R19, 0x2, P6 ;  /* 0x0000000213137807 */ /* 0x000fc40003000000 */
[----:B------:R-:W-:Y:S01]  /*0780*/  LOP3.LUT R17, R17, R2, RZ, 0xc0, !PT ;  /* 0x0000000211117212 */ /* 0x000fe200078ec0ff */
[----:B0-----:R-:W-:Y:S06]  /*0790*/  @!P2 BRA `(.L_x_3) ;  /* 0x000000000008a947 */ /* 0x001fec0003800000 */
[----:B-12-4-:R-:W-:Y:S01]  /*07a0*/  UCGABAR_ARV ;  /* 0x00000000000079c7 */ /* 0x016fe20008000000 */
[----:B------:R-:W-:Y:S05]  /*07b0*/  BRA `(.L_x_4) ;  /* 0x0000000000047947 */ /* 0x000fea0003800000 */
.L_x_3:
[----:B-12-4-:R-:W-:Y:S01]  /*07c0*/  NOP ;  /* 0x0000000000007918 */ /* 0x016fe20000000000 */
.L_x_4:
[----:B------:R-:W0:Y:S01]  /*07d0*/  LDC R2, c[0x0][0x65c] ;  /* 0x00019700ff027b82 */ /* 0x000e220000000800 */
[----:B------:R-:W-:Y:S01]  /*07e0*/  IMAD.MOV.U32 R3, RZ, RZ, RZ ;  /* 0x000000ffff037224 */ /* 0x000fe200078e00ff */
[----:B0-----:R-:W-:Y:S01]  /*07f0*/  ISETP.NE.AND P1, PT, R2, 0x1, PT ;  /* 0x000000010200780c */ /* 0x001fe20003f25270 */
[----:B------:R-:W-:-:S12]  /*0800*/  IMAD.U32 R2, RZ, RZ, UR8 ;  /* 0x00000008ff027e24 */ /* 0x000fd8000f8e00ff */
[----:B------:R-:W0:Y:S01]  /*0810*/  @P1 LDC R9, c[0x0][0x10] ;  /* 0x00000400ff091b82 */ /* 0x000e220000000800 */
[----:B------:R-:W-:Y:S01]  /*0820*/  @P1 IMAD.MOV.U32 R5, RZ, RZ, RZ ;  /* 0x000000ffff051224 */ /* 0x000fe200078e00ff */
[----:B------:R-:W-:-:S06]  /*0830*/  @P1 MOV R13, RZ ;  /* 0x000000ff000d1202 */ /* 0x000fcc0000000f00 */
[----:B------:R-:W1:Y:S01]  /*0840*/  @!P1 LDC R11, c[0x0][0xc] ;  /* 0x00000300ff0b9b82 */ /* 0x000e620000000800 */
[----:B0-----:R-:W-:-:S04]  /*0850*/  @P1 IMAD.WIDE.U32 R8, R9, UR8, R4 ;  /* 0x0000000809081c25 */ /* 0x001fc8000f8e0004 */
[----:B------:R-:W-:Y:S02]  /*0860*/  @P1 IMAD.MOV.U32 R16, RZ, RZ, R8 ;  /* 0x000000ffff101224 */ /* 0x000fe400078e0008 */
[----:B------:R-:W-:Y:S02]  /*0870*/  @P1 IMAD.IADD R24, R9, 0x1, R13 ;  /* 0x0000000109181824 */ /* 0x000fe400078e020d */
[----:B-1----:R-:W-:-:S04]  /*0880*/  @!P1 IMAD.WIDE.U32 R2, R4, R11, R2 ;  /* 0x0000000b04029225 */ /* 0x002fc800078e0002 */
[----:B------:R-:W-:Y:S01]  /*0890*/  @!P1 IMAD.MOV.U32 R16, RZ, RZ, R2 ;  /* 0x000000ffff109224 */ /* 0x000fe200078e0002 */
[----:B------:R-:W-:-:S04]  /*08a0*/  @!P1 MOV R24, R3 ;  /* 0x0000000300189202 */ /* 0x000fc80000000f00 */
[----:B------:R0:W-:Y:S04]  /*08b0*/  STL [R1+0x204], R16 ;  /* 0x0002041001007387 */ /* 0x0001e80000100800 */
[----:B------:R0:W-:Y:S01]  /*08c0*/  STL [R1+0x200], R24 ;  /* 0x0002001801007387 */ /* 0x0001e20000100800 */
[----:B------:R-:W-:Y:S05]  /*08d0*/  @!P2 BRA `(.L_x_5) ;  /* 0x00000000000ca947 */ /* 0x000fea0003800000 */
[----:B------:R-:W-:Y:S01]  /*08e0*/  UCGABAR_WAIT ;  /* 0x0000000000007dc7 */ /* 0x000fe20008000000 */
[----:B------:R-:W-:Y:S01]  /*08f0*/  CCTL.IVALL ;  /* 0x00000000ff00798f */ /* 0x000fe20002000000 */
[----:B------:R-:W-:Y:S05]  /*0900*/  BRA `(.L_x_6) ;  /* 0x0000000000047947 */ /* 0x000fea0003800000 */
.L_x_5:
[----:B------:R-:W-:Y:S06]  /*0910*/  BAR.SYNC.DEFER_BLOCKING 0x0 ;  /* 0x0000000000007b1d */ /* 0x000fec0000010000 */
.L_x_6:
[----:B------:R-:W-:Y:S05]  /*0920*/  @!P3 BRA `(.L_x_7) ;  /* 0x00000194005cb947 */ /* 0x000fea0003800000 */
[----:B------:R-:W-:-:S13]  /*0930*/  ISETP.GT.U32.AND P0, PT, R10, 0x1, PT ;  /* 0x000000010a00780c */ /* 0x000fda0003f04070 */
[----:B------:R-:W-:Y:S05]  /*0940*/  @P0 EXIT ;  /* 0x000000000000094d */ /* 0x000fea0003800000 */
[----:B------:R-:W-:Y:S01]  /*0950*/  ULDC.64 UR4, c[0x0][0x650] ;  /* 0x0001940000047ab9 */ /* 0x000fe20000000a00 */
[----:B------:R-:W-:Y:S01]  /*0960*/  PRMT R0, RZ, 0x7610, R0 ;  /* 0x00007610ff007816 */ /* 0x000fe20000000000 */
[----:B------:R-:W-:Y:S01]  /*0970*/  IMAD.MOV.U32 R22, RZ, RZ, -0x1 ;  /* 0xffffffffff167424 */ /* 0x000fe200078e00ff */
[----:B------:R-:W-:Y:S01]  /*0980*/  ISETP.GE.U32.AND P0, PT, R16, UR4, PT ;  /* 0x0000000410007c0c */ /* 0x000fe2000bf06070 */
[----:B------:R-:W-:Y:S02]  /*0990*/  IMAD.MOV.U32 R23, RZ, RZ, -0x1 ;  /* 0xffffffffff177424 */ /* 0x000fe400078e00ff */
[----:B------:R-:W-:Y:S01]  /*09a0*/  IMAD.MOV.U32 R157, RZ, RZ, -0x1 ;  /* 0xffffffffff9d7424 */ /* 0x000fe200078e00ff */
[----:B------:R-:W-:-:S13]  /*09b0*/  ISETP.GE.U32.AND.EX P0, PT, R24, UR5, PT, P0 ;  /* 0x0000000518007c0c */ /* 0x000fda000bf06100 */
[----:B------:R-:W-:Y:S05]  /*09c0*/  @P0 BRA `(.L_x_8) ;  /* 0x0000000400300947 */ /* 0x000fea0003800000 */
[----:B------:R-:W1:Y:S01]  /*09d0*/  LDC.64 R20, c[0x0][0x628] ;  /* 0x00018a00ff147b82 */ /* 0x000e620000000a00 */
[----:B------:R-:W-:Y:S01]  /*09e0*/  IMAD.MOV.U32 R2, RZ, RZ, R16 ;  /* 0x000000ffff027224 */ /* 0x000fe200078e0010 */
[----:B------:R-:W-:-:S06]  /*09f0*/  MOV R3, R24 ;  /* 0x0000001800037202 */ /* 0x000fcc0000000f00 */
[----:B------:R-:W2:Y:S08]  /*0a00*/  LDC R0, c[0x0][0x630] ;  /* 0x00018c00ff007b82 */ /* 0x000eb00000000800 */
[----:B------:R-:W3:Y:S01]  /*0a10*/  LDC.64 R22, c[0x0][0x620] ;  /* 0x00018800ff167b82 */ /* 0x000ee20000000a00 */
[----:B-1----:R-:W-:-:S04]  /*0a20*/  ISETP.NE.U32.AND P0, PT, R20, RZ, PT ;  /* 0x000000ff1400720c */ /* 0x002fc80003f05070 */
[----:B------:R-:W-:-:S13]  /*0a30*/  ISETP.NE.AND.EX P0, PT, R21, RZ, PT, P0 ;  /* 0x000000ff1500720c */ /* 0x000fda0003f05300 */
[----:B--23--:R-:W-:Y:S05]  /*0a40*/  @!P0 BRA `(.L_x_9) ;  /* 0x0000000000288947 */ /* 0x00cfea0003800000 */
[----:B------:R-:W1:Y:S02]  /*0a50*/  LDC R11, c[0x0][0x634] ;  /* 0x00018d00ff0b7b82 */ /* 0x000e640000000800 */
[----:B-1----:R-:W-:-:S05]  /*0a60*/  IADD3 R11, P0, R16, R11, RZ ;  /* 0x0000000b100b7210 */ /* 0x002fca0007f1e0ff */
[----:B------:R-:W-:-:S04]  /*0a70*/  IMAD.X R13, RZ, RZ, R24, P0 ;  /* 0x000000ffff0d7224 */ /* 0x000fc800000e0618 */
[----:B------:R-:W-:-:S04]  /*0a80*/  IMAD.WIDE.U32 R2, R13, R20, RZ ;  /* 0x000000140d027225 */ /* 0x000fc800078e00ff */
[----:B------:R-:W-:-:S04]  /*0a90*/  IMAD.WIDE.U32 R8, P0, R11, R21, R2 ;  /* 0x000000150b087225 */ /* 0x000fc80007800002 */
[----:B------:R-:W-:-:S04]  /*0aa0*/  IMAD.WIDE.U32 R2, R11, R20, RZ ;  /* 0x000000140b027225 */ /* 0x000fc800078e00ff */
[----:B------:R-:W-:Y:S01]  /*0ab0*/  IMAD.X R11, RZ, RZ, RZ, P0 ;  /* 0x000000ffff0b7224 */ /* 0x000fe200000e06ff */
[----:B------:R-:W-:Y:S01]  /*0ac0*/  IADD3 RZ, P0, R3, R8, RZ ;  /* 0x0000000803ff7210 */ /* 0x000fe20007f1e0ff */
[----:B------:R-:W-:-:S04]  /*0ad0*/  IMAD.MOV.U32 R10, RZ, RZ, R9 ;  /* 0x000000ffff0a7224 */ /* 0x000fc800078e0009 */
[----:B------:R-:W-:-:S08]  /*0ae0*/  IMAD.WIDE.U32.X R2, R13, R21, R10, P0 ;  /* 0x000000150d027225 */ /* 0x000fd000000e040a */
.L_x_9:
[----:B------:R-:W1:Y:S01]  /*0af0*/  LDC.64 R20, c[0x0][0x640] ;  /* 0x00019000ff147b82 */ /* 0x000e620000000a00 */
[--C-:B------:R-:W-:Y:S01]  /*0b00*/  SHF.R.U64 R157, R2, R0, R3.reuse ;  /* 0x00000000029d7219 */ /* 0x100fe20000001203 */
[----:B------:R-:W-:Y:S01]  /*0b10*/  IMAD R25, R7, R14, R4 ;  /* 0x0000000e07197224 */ /* 0x000fe200078e0204 */
[----:B------:R-:W-:Y:S02]  /*0b20*/  SHF.R.U32.HI R0, RZ, R0, R3 ;  /* 0x00000000ff007219 */ /* 0x000fe40000011603 */
[----:B------:R-:W-:Y:S02]  /*0b30*/  IADD3 R5, P0, RZ, -R157, RZ ;  /* 0x8000009dff057210 */ /* 0x000fe40007f1e0ff */
[----:B------:R-:W-:Y:S01]  /*0b40*/  MOV R2, R16 ;  /* 0x0000001000027202 */ /* 0x000fe20000000f00 */
[----:B------:R-:W2:Y:S02]  /*0b50*/  LDC R8, c[0x0][0x618] ;  /* 0x00018600ff087b82 */ /* 0x000ea40000000800 */
[----:B------:R-:W-:-:S04]  /*0b60*/  IMAD.X R3, RZ, RZ, ~R0, P0 ;  /* 0x000000ffff037224 */ /* 0x000fc800000e0e00 */
[-C--:B------:R-:W-:Y:S02]  /*0b70*/  IMAD R0, R3, R22.reuse, RZ ;  /* 0x0000001603007224 */ /* 0x080fe400078e02ff */
[----:B------:R-:W3:Y:S01]  /*0b80*/  LDC R12, c[0x0][0x608] ;  /* 0x00018200ff0c7b82 */ /* 0x000ee20000000800 */
[----:B------:R-:W-:Y:S02]  /*0b90*/  IMAD.MOV.U32 R3, RZ, RZ, R24 ;  /* 0x000000ffff037224 */ /* 0x000fe400078e0018 */
[----:B------:R-:W-:-:S05]  /*0ba0*/  IMAD.WIDE.U32 R2, R5, R22, R2 ;  /* 0x0000001605027225 */ /* 0x000fca00078e0002 */
[----:B------:R-:W4:Y:S01]  /*0bb0*/  LDC R15, c[0x0][0x658] ;  /* 0x00019600ff0f7b82 */ /* 0x000f220000000800 */
[----:B------:R-:W-:Y:S01]  /*0bc0*/  IMAD R5, R5, R23, R0 ;  /* 0x0000001705057224 */ /* 0x000fe200078e0200 */
[----:B-1----:R-:W-:Y:S01]  /*0bd0*/  ISETP.NE.U32.AND P0, PT, R20, RZ, PT ;  /* 0x000000ff1400720c */ /* 0x002fe20003f05070 */
[----:B------:R-:W-:Y:S02]  /*0be0*/  IMAD.MOV.U32 R0, RZ, RZ, -0x1 ;  /* 0xffffffffff007424 */ /* 0x000fe400078e00ff */
[----:B------:R-:W-:Y:S01]  /*0bf0*/  IMAD.IADD R3, R3, 0x1, R5 ;  /* 0x0000000103037824 */ /* 0x000fe200078e0205 */
[----:B------:R-:W-:Y:S02]  /*0c00*/  ISETP.NE.AND.EX P0, PT, R21, RZ, PT, P0 ;  /* 0x000000ff1500720c */ /* 0x000fe40003f05300 */
[----:B------:R-:W1:Y:S02]  /*0c10*/  LDC R13, c[0x0][0x600] ;  /* 0x00018000ff0d7b82 */ /* 0x000e640000000800 */
[----:B--2---:R-:W-:-:S02]  /*0c20*/  SHF.R.U64 R10, R2, R8, R3 ;  /* 0x00000008020a7219 */ /* 0x004fc40000001203 */
[----:B------:R-:W-:-:S04]  /*0c30*/  SHF.R.U32.HI R3, RZ, R8, R3 ;  /* 0x00000008ff037219 */ /* 0x000fc80000011603 */
[----:B0-----:R-:W0:Y:S01]  /*0c40*/  LDC R16, c[0x0][0x648] ;  /* 0x00019200ff107b82 */ /* 0x001e220000000800 */
[-CC-:B---3--:R-:W-:Y:S02]  /*0c50*/  SHF.R.U64 R24, R10, R12.reuse, R3.reuse ;  /* 0x0000000c0a187219 */ /* 0x188fe40000001203 */
[----:B------:R-:W-:Y:S01]  /*0c60*/  SHF.R.U32.HI R2, RZ, R12, R3 ;  /* 0x0000000cff027219 */ /* 0x000fe20000011603 */
[----:B------:R-:W-:-:S04]  /*0c70*/  IMAD.MOV.U32 R12, RZ, RZ, 0x1 ;  /* 0x00000001ff0c7424 */ /* 0x000fc800078e00ff */
[----:B------:R-:W2:Y:S01]  /*0c80*/  LDC R23, c[0x0][0x638] ;  /* 0x00018e00ff177b82 */ /* 0x000ea20000000800 */
[-C--:B----4-:R-:W-:Y:S02]  /*0c90*/  SHF.L.U32 R0, R0, R15.reuse, RZ ;  /* 0x0000000f00007219 */ /* 0x090fe400000006ff */
[-CC-:B------:R-:W-:Y:S02]  /*0ca0*/  SHF.R.U64 R14, R24, R15.reuse, R2.reuse ;  /* 0x0000000f180e7219 */ /* 0x180fe40000001202 */
[----:B------:R-:W-:Y:S02]  /*0cb0*/  SHF.R.U32.HI R3, RZ, R15, R2 ;  /* 0x0000000fff037219 */ /* 0x000fe40000011602 */
[----:B------:R-:W-:Y:S01]  /*0cc0*/  LOP3.LUT R7, RZ, R0, RZ, 0x33, !PT ;  /* 0x00000000ff077212 */ /* 0x000fe200078e33ff */
[----:B------:R-:W3:Y:S01]  /*0cd0*/  LDC R22, c[0x0][0x610] ;  /* 0x00018400ff167b82 */ /* 0x000ee20000000800 */
[----:B------:R-:W-:Y:S01]  /*0ce0*/  MOV R2, R14 ;  /* 0x0000000e00027202 */ /* 0x000fe20000000f00 */
[----:B------:R-:W-:Y:S06]  /*0cf0*/  @!P0 BRA `(.L_x_10) ;  /* 0x0000000000288947 */ /* 0x000fec0003800000 */
[----:B------:R-:W4:Y:S02]  /*0d00*/  LDC R9, c[0x0][0x64c] ;  /* 0x00019300ff097b82 */ /* 0x000f240000000800 */
[----:B----4-:R-:W-:-:S05]  /*0d10*/  IADD3 R9, P0, R14, R9, RZ ;  /* 0x000000090e097210 */ /* 0x010fca0007f1e0ff */
        /* <DEDUP_REMOVED lines=8> */
.L_x_10:
[----:B0-----:R-:W-:Y:S01]  /*0da0*/  SHF.R.U64 R2, R2, R16, R3 ;  /* 0x0000001002027219 */ /* 0x001fe20000001203 */
[----:B-1----:R-:W-:Y:S01]  /*0db0*/  VIADD R3, R13, 0xffffffff ;  /* 0xffffffff0d037836 */ /* 0x002fe20000000000 */
[----:B------:R-:W-:Y:S02]  /*0dc0*/  SHF.L.U32 R0, R12, R15, RZ ;  /* 0x0000000f0c007219 */ /* 0x000fe400000006ff */
[----:B------:R-:W-:Y:S02]  /*0dd0*/  LOP3.LUT R7, R24, R7, RZ, 0xc0, !PT ;  /* 0x0000000718077212 */ /* 0x000fe400078ec0ff */
[----:B------:R-:W-:Y:S02]  /*0de0*/  IADD3 R4, -R2, RZ, RZ ;  /* 0x000000ff02047210 */ /* 0x000fe40007ffe1ff */
[----:B------:R-:W-:Y:S01]  /*0df0*/  SEL R6, R6, R25, !P1 ;  /* 0x0000001906067207 */ /* 0x000fe20004800000 */
[----:B------:R-:W-:Y:S01]  /*0e00*/  IMAD R7, R0, R2, R7 ;  /* 0x0000000200077224 */ /* 0x000fe200078e0207 */
[----:B------:R-:W-:Y:S01]  /*0e10*/  LOP3.LUT R3, R10, R3, RZ, 0xc0, !PT ;  /* 0x000000030a037212 */ /* 0x000fe200078ec0ff */
[----:B--2---:R-:W-:-:S02]  /*0e20*/  IMAD R0, R4, R23, R14 ;  /* 0x0000001704007224 */ /* 0x004fc400078e020e */
[----:B---3--:R-:W-:Y:S02]  /*0e30*/  IMAD R6, R7, R22, R6 ;  /* 0x0000001607067224 */ /* 0x008fe400078e0206 */
[----:B------:R-:W-:Y:S02]  /*0e40*/  IMAD.MOV.U32 R2, RZ, RZ, 0x1 ;  /* 0x00000001ff027424 */ /* 0x000fe400078e00ff */
[----:B------:R-:W-:-:S03]  /*0e50*/  IMAD R3, R0, R13, R3 ;  /* 0x0000000d00037224 */ /* 0x000fc600078e0203 */
[----:B------:R-:W-:Y:S02]  /*0e60*/  PRMT R0, R2, 0x7610, R0 ;  /* 0x0000761002007816 */ /* 0x000fe40000000000 */
[----:B------:R-:W-:Y:S02]  /*0e70*/  SEL R23, R3, R6, !P1 ;  /* 0x0000000603177207 */ /* 0x000fe40004800000 */
[----:B------:R-:W-:-:S07]  /*0e80*/  SEL R22, R6, R3, !P1 ;  /* 0x0000000306167207 */ /* 0x000fce0004800000 */
.L_x_8:
[----:B------:R-:W-:-:S08]  /*0e90*/  NOP ;  /* 0x0000000000007918 */ /* 0x000fd00000000000 */
[----:B------:R-:W1:Y:S02]  /*0ea0*/  USETMAXREG.TRY_ALLOC.CTAPOOL UP0, 0xf0 ;  /* 0x000000f0000079c8 */ /* 0x000e640008000600 */
[----:B-1----:R-:W-:-:S13]  /*0eb0*/  PLOP3.LUT P0, PT, PT, PT, UP0, 0x80, 0x0 ;  /* 0x000000000000781c */ /* 0x002fda0003f0f008 */
[----:B------:R-:W-:Y:S05]  /*0ec0*/  @!P0 BRA `(.L_x_8) ;  /* 0xfffffffc00f08947 */ /* 0x000fea000383ffff */
[----:B------:R-:W-:Y:S01]  /*0ed0*/  ULDC.64 UR4, c[0x0][0x598] ;  /* 0x0001660000047ab9 */ /* 0x000fe20000000a00 */
[----:B------:R-:W-:Y:S01]  /*0ee0*/  ULDC.64 UR36, c[0x0][0x208] ;  /* 0x0000820000247ab9 */ /* 0x000fe20000000a00 */
[----:B------:R-:W-:-:S04]  /*0ef0*/  ISETP.NE.U32.AND P0, PT, RZ, UR4, PT ;  /* 0x00000004ff007c0c */ /* 0x000fc8000bf05070 */
[----:B------:R-:W-:-:S13]  /*0f00*/  ISETP.NE.AND.EX P0, PT, RZ, UR5, PT, P0 ;  /* 0x00000005ff007c0c */ /* 0x000fda000bf05300 */
[----:B------:R-:W-:Y:S05]  /*0f10*/  @!P0 BRA `(.L_x_11) ;  /* 0x00000000001c8947 */ /* 0x000fea0003800000 */
[----:B------:R-:W1:Y:S02]  /*0f20*/  LDC.64 R2, c[0x0][0x598] ;  /* 0x00016600ff027b82 */ /* 0x000e640000000a00 */
[----:B-1----:R-:W2:Y:S02]  /*0f30*/  LDG.E.64 R2, desc[UR36][R2.64] ;  /* 0x0000002402027981 */ /* 0x002ea4000c1e1b00 */
[----:B--2---:R-:W-:-:S04]  /*0f40*/  ISETP.NE.U32.AND P0, PT, R2, RZ, PT ;  /* 0x000000ff0200720c */ /* 0x004fc80003f05070 */
[----:B------:R-:W-:-:S13]  /*0f50*/  ISETP.NE.AND.EX P0, PT, R3, RZ, PT, P0 ;  /* 0x000000ff0300720c */ /* 0x000fda0003f05300 */
[----:B------:R-:W-:Y:S05]  /*0f60*/  @!P0 BRA `(.L_x_11) ;  /* 0x0000000000088947 */ /* 0x000fea0003800000 */
[----:B------:R1:W5:Y:S01]  /*0f70*/  LD.E R2, desc[UR36][R2.64] ;  /* 0x0000002402027980 */ /* 0x000362000c101900 */
[----:B------:R-:W-:Y:S05]  /*0f80*/  BRA `(.L_x_12) ;  /* 0x0000000000247947 */ /* 0x000fea0003800000 */
.L_x_11:
[----:B------:R-:W-:Y:S02]  /*0f90*/  ULDC.64 UR4, c[0x0][0x588] ;  /* 0x0001620000047ab9 */ /* 0x000fe40000000a00 */
[----:B------:R-:W-:-:S04]  /*0fa0*/  ISETP.NE.U32.AND P0, PT, RZ, UR4, PT ;  /* 0x00000004ff007c0c */ /* 0x000fc8000bf05070 */
[----:B------:R-:W-:-:S13]  /*0fb0*/  ISETP.NE.AND.EX P0, PT, RZ, UR5, PT, P0 ;  /* 0x00000005ff007c0c */ /* 0x000fda000bf05300 */
[----:B------:R-:W-:Y:S05]  /*0fc0*/  @!P0 BRA `(.L_x_13) ;  /* 0x00000000000c8947 */ /* 0x000fea0003800000 */
[----:B------:R-:W1:Y:S02]  /*0fd0*/  LDC.64 R2, c[0x0][0x588] ;  /* 0x00016200ff027b82 */ /* 0x000e640000000a00 */
[----:B-1----:R2:W5:Y:S01]  /*0fe0*/  LDG.E R2, desc[UR36][R2.64] ;  /* 0x0000002402027981 */ /* 0x002562000c1e1900 */
[----:B------:R-:W-:Y:S05]  /*0ff0*/  BRA `(.L_x_12) ;  /* 0x0000000000087947 */ /* 0x000fea0003800000 */
.L_x_13:
[----:B------:R-:W-:Y:S02]  /*1000*/  ULDC UR4, c[0x0][0x580] ;  /* 0x0001600000047ab9 */ /* 0x000fe40000000800 */
[----:B------:R-:W-:-:S07]  /*1010*/  IMAD.U32 R2, RZ, RZ, UR4 ;  /* 0x00000004ff027e24 */ /* 0x000fce000f8e00ff */
.L_x_12:
[----:B------:R-:W-:Y:S02]  /*1020*/  ULDC.64 UR4, c[0x0][0x5a0] ;  /* 0x0001680000047ab9 */ /* 0x000fe40000000a00 */
[----:B------:R-:W-:-:S04]  /*1030*/  ISETP.NE.U32.AND P0, PT, RZ, UR4, PT ;  /* 0x00000004ff007c0c */ /* 0x000fc8000bf05070 */
[----:B------:R-:W-:-:S13]  /*1040*/  ISETP.NE.AND.EX P0, PT, RZ, UR5, PT, P0 ;  /* 0x00000005ff007c0c */ /* 0x000fda000bf05300 */
[----:B------:R-:W-:Y:S05]  /*1050*/  @!P0 BRA `(.L_x_14) ;  /* 0x00000000001c8947 */ /* 0x000fea0003800000 */
[----:B------:R-:W3:Y:S02]  /*1060*/  LDC.64 R4, c[0x0][0x5a0] ;  /* 0x00016800ff047b82 */ /* 0x000ee40000000a00 */
[----:B---3--:R-:W3:Y:S02]  /*1070*/  LDG.E.64 R4, desc[UR36][R4.64] ;  /* 0x0000002404047981 */ /* 0x008ee4000c1e1b00 */
[----:B---3--:R-:W-:-:S04]  /*1080*/  ISETP.NE.U32.AND P0, PT, R4, RZ, PT ;  /* 0x000000ff0400720c */ /* 0x008fc80003f05070 */
[----:B------:R-:W-:-:S13]  /*1090*/  ISETP.NE.AND.EX P0, PT, R5, RZ, PT, P0 ;  /* 0x000000ff0500720c */ /* 0x000fda0003f05300 */
[----:B------:R-:W-:Y:S05]  /*10a0*/  @!P0 BRA `(.L_x_14) ;  /* 0x0000000000088947 */ /* 0x000fea0003800000 */
[----:B0-----:R0:W5:Y:S01]  /*10b0*/  LD.E R16, desc[UR36][R4.64] ;  /* 0x0000002404107980 */ /* 0x001162000c101900 */
[----:B------:R-:W-:Y:S05]  /*10c0*/  BRA `(.L_x_15) ;  /* 0x0000000000247947 */ /* 0x000fea0003800000 */
.L_x_14:
[----:B------:R-:W-:Y:S02]  /*10d0*/  ULDC.64 UR4, c[0x0][0x590] ;  /* 0x0001640000047ab9 */ /* 0x000fe40000000a00 */
[----:B------:R-:W-:-:S04]  /*10e0*/  ISETP.NE.U32.AND P0, PT, RZ, UR4, PT ;  /* 0x00000004ff007c0c */ /* 0x000fc8000bf05070 */
[----:B------:R-:W-:-:S13]  /*10f0*/  ISETP.NE.AND.EX P0, PT, RZ, UR5, PT, P0 ;  /* 0x00000005ff007c0c */ /* 0x000fda000bf05300 */
[----:B------:R-:W-:Y:S05]  /*1100*/  @!P0 BRA `(.L_x_16) ;  /* 0x00000000000c8947 */ /* 0x000fea0003800000 */
[----:B------:R-:W0:Y:S02]  /*1110*/  LDC.64 R4, c[0x0][0x590] ;  /* 0x00016400ff047b82 */ /* 0x000e240000000a00 */
[----:B0-----:R3:W5:Y:S01]  /*1120*/  LDG.E R16, desc[UR36][R4.64] ;  /* 0x0000002404107981 */ /* 0x001762000c1e1900 */
[----:B------:R-:W-:Y:S05]  /*1130*/  BRA `(.L_x_15) ;  /* 0x0000000000087947 */ /* 0x000fea0003800000 */
.L_x_16:
[----:B------:R-:W-:Y:S02]  /*1140*/  ULDC UR4, c[0x0][0x584] ;  /* 0x0001610000047ab9 */ /* 0x000fe40000000800 */
[----:B0-----:R-:W-:-:S07]  /*1150*/  IMAD.U32 R16, RZ, RZ, UR4 ;  /* 0x00000004ff107e24 */ /* 0x001fce000f8e00ff */
.L_x_15:
[----:B------:R-:W-:-:S13]  /*1160*/  LOP3.LUT P0, RZ, R0, 0xff, RZ, 0xc0, !PT ;  /* 0x000000ff00ff7812 */ /* 0x000fda000780c0ff */
[----:B------:R-:W-:Y:S05]  /*1170*/  @!P0 EXIT ;  /* 0x000000000000894d */ /* 0x000fea0003800000 */
[----:B------:R-:W-:Y:S01]  /*1180*/  ULDC UR4, c[0x0][0x28c] ;  /* 0x0000a30000047ab9 */ /* 0x000fe20000000800 */
[----:B------:R-:W-:Y:S01]  /*1190*/  UMOV UR38, URZ ;  /* 0x0000003f00267c82 */ /* 0x000fe20008000000 */
[----:B------:R-:W-:Y:S01]  /*11a0*/  UIADD3 UR4, UR4, 0x3f, URZ ;  /* 0x0000003f04047890 */ /* 0x000fe2000fffe03f */
[----:B------:R-:W-:-:S03]  /*11b0*/  UMOV UR39, URZ ;  /* 0x0000003f00277c82 */ /* 0x000fc60008000000 */
[----:B------:R-:W-:-:S04]  /*11c0*/  USHF.R.S32.HI UR5, URZ, 0x1f, UR4 ;  /* 0x0000001f3f057899 */ /* 0x000fc80008011404 */
[----:B------:R-:W-:-:S04]  /*11d0*/  ULEA.HI UR5, UR5, UR4, URZ, 0x6 ;  /* 0x0000000405057291 */ /* 0x000fc8000f8f303f */
[----:B------:R-:W-:-:S12]  /*11e0*/  USHF.R.S32.HI UR40, URZ, 0x6, UR5 ;  /* 0x000000063f287899 */ /* 0x000fd80008011405 */
.L_x_546:
[----:B------:R-:W4:Y:S01]  /*11f0*/  S2R R0, SR_TID.X ;  /* 0x0000000000007919 */ /* 0x000f220000002100 */
[----:B0-----:R-:W0:Y:S01]  /*1200*/  S2UR UR7, SR_CgaCtaId ;  /* 0x00000000000779c3 */ /* 0x001e220000008800 */
[----:B------:R-:W-:Y:S02]  /*1210*/  UMOV UR6, 0x400 ;  /* 0x0000040000067882 */ /* 0x000fe40000000000 */
[----:B0-----:R-:W-:Y:S01]  /*1220*/  ULEA UR6, UR7, UR6, 0x18 ;  /* 0x0000000607067291 */ /* 0x001fe2000f8ec03f */
[----:B----4-:R-:W-:-:S04]  /*1230*/  LOP3.LUT R0, R0, 0x80, RZ, 0xc0, !PT ;  /* 0x0000008000007812 */ /* 0x010fc800078ec0ff */
[----:B------:R-:W-:-:S06]  /*1240*/  SHF.R.U32.HI R0, RZ, 0x7, R0 ;  /* 0x00000007ff007819 */ /* 0x000fcc0000011600 */
[----:B------:R-:W0:Y:S02]  /*1250*/  SHFL.IDX PT, R0, R0, RZ, 0x1f ;  /* 0x00001fff00007589 */ /* 0x000e2400000e0000 */
[----:B0-----:R-:W-:-:S13]  /*1260*/  R2UR UR4, R0 ;  /* 0x00000000000472ca */ /* 0x001fda00000e0000 */
[----:B------:R-:W-:-:S04]  /*1270*/  ULEA.HI UR5, UR4, UR4, URZ, 0x1 ;  /* 0x0000000404057291 */ /* 0x000fc8000f8f083f */
[----:B------:R-:W-:-:S04]  /*1280*/  ULOP3.LUT UR5, UR5, 0x7fffe, URZ, 0xc0, !UPT ;  /* 0x0007fffe05057892 */ /* 0x000fc8000f8ec03f */
[----:B------:R-:W-:-:S03]  /*1290*/  UIADD3 UR5, UR4, -UR5, URZ ;  /* 0x8000000504057290 */ /* 0x000fc6000fffe03f */
[----:B------:R-:W-:Y:S01]  /*12a0*/  ULDC UR4, c[0x0][0x28c] ;  /* 0x0000a30000047ab9 */ /* 0x000fe20000000800 */
[----:B------:R-:W-:Y:S01]  /*12b0*/  ULEA UR5, UR5, UR6, 0xd ;  /* 0x0000000605057291 */ /* 0x000fe2000f8e683f */
[----:B------:R-:W-:-:S03]  /*12c0*/  ISETP.LT.AND P0, PT, RZ, UR4, PT ;  /* 0x00000004ff007c0c */ /* 0x000fc6000bf01270 */
[----:B------:R-:W-:-:S04]  /*12d0*/  UIADD3 UR5, UR5, 0x100, URZ ;  /* 0x0000010005057890 */ /* 0x000fc8000fffe03f */
[----:B------:R-:W-:-:S04]  /*12e0*/  USHF.R.U32.HI UR5, URZ, 0x4, UR5 ;  /* 0x000000043f057899 */ /* 0x000fc80008011605 */
[----:B------:R-:W-:Y:S02]  /*12f0*/  ULOP3.LUT UR41, UR5, 0x3fff, URZ, 0xc0, !UPT ;  /* 0x00003fff05297892 */ /* 0x000fe4000f8ec03f */
[----:B-1-3--:R-:W-:Y:S10]  /*1300*/  @P0 BRA `(.L_x_17) ;  /* 0x0000000000400947 */ /* 0x00aff40003800000 */
[----:B------:R-:W-:Y:S01]  /*1310*/  MOV R0, 0x0 ;  /* 0x0000000000007802 */ /* 0x000fe20000000f00 */
[----:B------:R-:W-:Y:S01]  /*1320*/  ULDC.64 UR4, c[0x4][0x68] ;  /* 0x01001a0000047ab9 */ /* 0x000fe20000000a00 */
[----:B------:R-:W-:Y:S01]  /*1330*/  ULDC.64 UR6, c[0x4][0x8] ;  /* 0x0100020000067ab9 */ /* 0x000fe20000000a00 */
[----:B---3--:R-:W-:Y:S01]  /*1340*/  IMAD.U32 R4, RZ, RZ, UR4 ;  /* 0x00000004ff047e24 */ /* 0x008fe2000f8e00ff */
[----:B------:R0:W3:Y:S01]  /*1350*/  LDC.64 R14, c[0x4][R0] ;  /* 0x01000000000e7b82 */ /* 0x0000e20000000a00 */
[----:B------:R-:W-:Y:S01]  /*1360*/  MOV R5, UR5 ;  /* 0x0000000500057c02 */ /* 0x000fe20008000f00 */
[----:B------:R-:W-:Y:S01]  /*1370*/  ULDC.64 UR4, c[0x4][0x70] ;  /* 0x01001c0000047ab9 */ /* 0x000fe20000000a00 */
[----:B------:R-:W-:Y:S01]  /*1380*/  IMAD.U32 R10, RZ, RZ, UR6 ;  /* 0x00000006ff0a7e24 */ /* 0x000fe2000f8e00ff */
[----:B------:R-:W-:Y:S01]  /*1390*/  MOV R8, 0x1e1 ;  /* 0x000001e100087802 */ /* 0x000fe20000000f00 */
[----:B------:R-:W-:Y:S02]  /*13a0*/  IMAD.U32 R6, RZ, RZ, UR4 ;  /* 0x00000004ff067e24 */ /* 0x000fe4000f8e00ff */
[----:B------:R-:W-:-:S02]  /*13b0*/  IMAD.U32 R7, RZ, RZ, UR5 ;  /* 0x00000005ff077e24 */ /* 0x000fc4000f8e00ff */
[----:B------:R-:W-:Y:S02]  /*13c0*/  IMAD.U32 R11, RZ, RZ, UR7 ;  /* 0x00000007ff0b7e24 */ /* 0x000fe4000f8e00ff */
[----:B------:R-:W-:Y:S02]  /*13d0*/  IMAD.MOV.U32 R12, RZ, RZ, 0x1 ;  /* 0x00000001ff0c7424 */ /* 0x000fe400078e00ff */
[----:B0-----:R-:W-:-:S07]  /*13e0*/  IMAD.MOV.U32 R13, RZ, RZ, RZ ;  /* 0x000000ffff0d7224 */ /* 0x001fce00078e00ff */
[----:B------:R-:W-:-:S07]  /*13f0*/  LEPC R20, `(.L_x_17) ;  /* 0x000000001014794e */ /* 0x000fce0000000000 */
[----:B-123-5:R-:W-:Y:S05]  /*1400*/  CALL.ABS.NOINC R14 ;  /* 0x000000000e007343 */ /* 0x02efea0003c00000 */
.L_x_17:
[----:B------:R-:W-:-:S04]  /*1410*/  LOP3.LUT R0, R19, 0x1, RZ, 0xfc, !PT ;  /* 0x0000000113007812 */ /* 0x000fc800078efcff */
[----:B------:R-:W-:-:S13]  /*1420*/  ISETP.NE.AND P0, PT, R0, 0x3, PT ;  /* 0x000000030000780c */ /* 0x000fda0003f05270 */
[----:B------:R-:W-:Y:S05]  /*1430*/  @!P0 BRA `(.L_x_18) ;  /* 0x0000000000048947 */ /* 0x000fea0003800000 */
[----:B------:R-:W-:Y:S01]  /*1440*/  BPT.TRAP 0x1 ;  /* 0x000000040000795c */ /* 0x000fe20000300000 */
.L_x_18:
[----:B------:R-:W0:Y:S01]  /*1450*/  S2UR UR5, SR_CgaCtaId ;  /* 0x00000000000579c3 */ /* 0x000e220000008800 */
[----:B------:R-:W-:Y:S01]  /*1460*/  UMOV UR4, 0x400 ;  /* 0x0000040000047882 */ /* 0x000fe20000000000 */
[----:B-12---:R-:W-:Y:S02]  /*1470*/  IMAD.U32 R3, RZ, RZ, UR38 ;  /* 0x00000026ff037e24 */ /* 0x006fe4000f8e00ff */
[----:B---3--:R-:W-:-:S03]  /*1480*/  IMAD.U32 R5, RZ, RZ, UR39 ;  /* 0x00000027ff057e24 */ /* 0x008fc6000f8e00ff */
[----:B------:R-:W-:Y:S01]  /*1490*/  SHF.L.U32 R3, R3, 0x1f, RZ ;  /* 0x0000001f03037819 */ /* 0x000fe200000006ff */
[----:B0-----:R-:W-:-:S06]  /*14a0*/  ULEA UR4, UR5, UR4, 0x18 ;  /* 0x0000000405047291 */ /* 0x001fcc000f8ec03f */
[----:B------:R-:W-:-:S05]  /*14b0*/  MOV R0, UR4 ;  /* 0x0000000400007c02 */ /* 0x000fca0008000f00 */
[----:B------:R-:W-:-:S04]  /*14c0*/  IMAD R4, R5, 0x8, R0 ;  /* 0x0000000805047824 */ /* 0x000fc800078e0200 */
[----:B------:R0:W1:Y:S01]  /*14d0*/  SYNCS.PHASECHK.TRANS64.TRYWAIT P1, [R4+URZ], R3 ;  /* 0x00000003040075a7 */ /* 0x000062000802017f */
[----:B------:R-:W-:Y:S05]  /*14e0*/  @!P0 BRA `(.L_x_19) ;  /* 0x0000000000048947 */ /* 0x000fea0003800000 */
[----:B------:R-:W-:Y:S01]  /*14f0*/  BPT.TRAP 0x1 ;  /* 0x000000040000795c */ /* 0x000fe20000300000 */
.L_x_19:
[----:B-1----:R-:W-:Y:S05]  /*1500*/  @P1 BRA `(.L_x_20) ;  /* 0x0000000000081947 */ /* 0x002fea0003800000 */
[----:B------:R-:W1:Y:S02]  /*1510*/  SYNCS.PHASECHK.TRANS64.TRYWAIT P1, [R4+URZ], R3 ;  /* 0x00000003040075a7 */ /* 0x000e64000802017f */
[----:B-1----:R-:W-:Y:S05]  /*1520*/  @!P1 BRA `(.L_x_21) ;  /* 0x0000019c00ac9947 */ /* 0x002fea0003800000 */
.L_x_20:
[----:B------:R-:W-:-:S04]  /*1530*/  UISETP.LT.AND UP0, UPT, UR40, 0x1, UPT ;  /* 0x000000012800788c */ /* 0x000fc8000bf01270 */
[----:B------:R-:W-:-:S06]  /*1540*/  USEL UR4, UR40, 0x1, UP0 ;  /* 0x0000000128047887 */ /* 0x000fcc0008000000 */
[----:B------:R-:W-:Y:S01]  /*1550*/  IMAD.U32 R5, RZ, RZ, UR4 ;  /* 0x00000004ff057e24 */ /* 0x000fe2000f8e00ff */
[----:B------:R-:W-:Y:S05]  /*1560*/  WARPSYNC.ALL ;  /* 0x0000000000007948 */ /* 0x000fea0003800000 */
[----:B------:R-:W-:-:S04]  /*1570*/  IADD3 R5, -R5, UR40, RZ ;  /* 0x0000002805057c10 */ /* 0x000fc8000fffe1ff */
[----:B------:R-:W-:Y:S02]  /*1580*/  ISETP.GE.AND P1, PT, R5, 0x1, PT ;  /* 0x000000010500780c */ /* 0x000fe40003f26270 */
[----:B------:R-:W-:Y:S01]  /*1590*/  R2UR UR4, R0 ;  /* 0x00000000000472ca */ /* 0x000fe200000e0000 */
[----:B------:R-:W-:Y:S01]  /*15a0*/  WARPGROUP.ARRIVE ;  /* 0x00000000000079c5 */ /* 0x000fe20000000000 */
[----:B------:R-:W-:Y:S01]  /*15b0*/  UMOV UR9, 0x40000040 ;  /* 0x4000004000097882 */ /* 0x000fe20000000000 */
[----:B------:R-:W-:Y:S01]  /*15c0*/  UMOV UR11, 0x40000040 ;  /* 0x40000040000b7882 */ /* 0x000fe20000000000 */
[----:B------:R-:W-:Y:S04]  /*15d0*/  STL [R1+0x2e0], R23 ;  /* 0x0002e01701007387 */ /* 0x000fe80000100800 */
[----:B------:R-:W-:Y:S04]  /*15e0*/  STL [R1+0x2dc], R22 ;  /* 0x0002dc1601007387 */ /* 0x000fe80000100800 */
[----:B------:R2:W-:Y:S01]  /*15f0*/  STL [R1+0x2d8], R19 ;  /* 0x0002d81301007387 */ /* 0x0005e20000100800 */
[----:B------:R-:W-:-:S03]  /*1600*/  UIADD3 UR4, UR4, 0x8100, URZ ;  /* 0x0000810004047890 */ /* 0x000fc6000fffe03f */
[----:B------:R3:W-:Y:S01]  /*1610*/  STL [R1+0x2d4], R18 ;  /* 0x0002d41201007387 */ /* 0x0007e20000100800 */
[----:B------:R-:W-:-:S03]  /*1620*/  USHF.R.U32.HI UR4, URZ, 0x4, UR4 ;  /* 0x000000043f047899 */ /* 0x000fc60008011604 */
[----:B------:R4:W-:Y:S01]  /*1630*/  STL [R1+0x2d0], R17 ;  /* 0x0002d01101007387 */ /* 0x0009e20000100800 */
[----:B------:R-:W-:Y:S02]  /*1640*/  ULOP3.LUT UR5, UR4, 0x3fff, URZ, 0xc0, !UPT ;  /* 0x00003fff04057892 */ /* 0x000fe4000f8ec03f */
[----:B------:R-:W-:Y:S01]  /*1650*/  ULOP3.LUT UR4, UR41, 0x10000, URZ, 0xfc, !UPT ;  /* 0x0001000029047892 */ /* 0x000fe2000f8efc3f */
[----:B-----5:R4:W-:Y:S01]  /*1660*/  STL [R1+0x2cc], R16 ;  /* 0x0002cc1001007387 */ /* 0x0209e20000100800 */
[----:B------:R-:W-:Y:S02]  /*1670*/  ULOP3.LUT UR5, UR5, 0x10000, URZ, 0xfc, !UPT ;  /* 0x0001000005057892 */ /* 0x000fe4000f8efc3f */
[----:B------:R-:W-:Y:S01]  /*1680*/  ULEA UR6, UR39, UR4, 0xa ;  /* 0x0000000427067291 */ /* 0x000fe2000f8e503f */
[----:B------:R4:W-:Y:S01]  /*1690*/  STL [R1+0x2c8], R5 ;  /* 0x0002c80501007387 */ /* 0x0009e20000100800 */
[----:B------:R-:W-:-:S03]  /*16a0*/  ULEA UR7, UR39, UR5, 0xc ;  /* 0x0000000527077291 */ /* 0x000fc6000f8e603f */
[----:B------:R4:W-:Y:S02]  /*16b0*/  STL [R1+0x2c4], R2 ;  /* 0x0002c40201007387 */ /* 0x0009e40000100800 */
[----:B------:R-:W-:Y:S02]  /*16c0*/  UMOV UR8, UR6 ;  /* 0x0000000600087c82 */ /* 0x000fe40008000000 */
[----:B------:R-:W-:Y:S01]  /*16d0*/  UMOV UR10, UR7 ;  /* 0x00000007000a7c82 */ /* 0x000fe20008000000 */
[----:B------:R4:W-:Y:S01]  /*16e0*/  STL [R1+0x2e4], R0 ;  /* 0x0002e40001007387 */ /* 0x0009e20000100800 */
[----:B------:R-:W-:Y:S01]  /*16f0*/  HGMMA.64x256x16.F32 R24, gdesc[UR8], RZ, !UPT, gsb0 ;  /* 0x03e00000081879f0 */ /* 0x000fe2000c0008ff */
[----:B------:R-:W-:Y:S01]  /*1700*/  UIADD3 UR10, UR7, 0x800, URZ ;  /* 0x00000800070a7890 */ /* 0x000fe2000fffe03f */
[----:B------:R-:W-:Y:S01]  /*1710*/  UMOV UR11, 0x40000040 ;  /* 0x40000040000b7882 */ /* 0x000fe20000000000 */
[----:B------:R-:W-:Y:S02]  /*1720*/  WARPGROUP.DEPBAR.LE gsb0, 0x0 ;  /* 0x00008000000079c5 */ /* 0x000fe40000010000 */
[----:B------:R-:W-:Y:S01]  /*1730*/  STL.64 [R1], R24 ;  /* 0x0000001801007387 */ /* 0x000fe20000100a00 */
[----:B------:R-:W-:Y:S01]  /*1740*/  IMAD.MOV.U32 R235, RZ, RZ, R46 ;  /* 0x000000ffffeb7224 */ /* 0x000fe200078e002e */
[----:B------:R-:W-:Y:S01]  /*1750*/  MOV R233, R48 ;  /* 0x0000003000e97202 */ /* 0x000fe20000000f00 */
[----:B------:R-:W-:Y:S01]  /*1760*/  IMAD.MOV.U32 R234, RZ, RZ, R47 ;  /* 0x000000ffffea7224 */ /* 0x000fe200078e002f */
[----:B------:R-:W-:Y:S01]  /*1770*/  STL.64 [R1+0x8], R26 ;  /* 0x0000081a01007387 */ /* 0x000fe20000100a00 */
        /* <DEDUP_REMOVED lines=49> */
[----:B--2---:R-:W-:Y:S01]  /*1a90*/  MOV R19, R133 ;  /* 0x0000008500137202 */ /* 0x004fe20000000f00 */
[----:B------:R-:W-:Y:S01]  /*1aa0*/  IMAD.MOV.U32 R164, RZ, RZ, R80 ;  /* 0x000000ffffa47224 */ /* 0x000fe200078e0050 */
[----:B------:R-:W-:Y:S01]  /*1ab0*/  MOV R14, R138 ;  /* 0x0000008a000e7202 */ /* 0x000fe20000000f00 */
[----:B------:R-:W-:Y:S01]  /*1ac0*/  IMAD.MOV.U32 R165, RZ, RZ, R81 ;  /* 0x000000ffffa57224 */ /* 0x000fe200078e0051 */
[----:B------:R-:W-:Y:S01]  /*1ad0*/  MOV R9, R143 ;  /* 0x0000008f00097202 */ /* 0x000fe20000000f00 */
[----:B------:R-:W-:Y:S01]  /*1ae0*/  IMAD.MOV.U32 R166, RZ, RZ, R82 ;  /* 0x000000ffffa67224 */ /* 0x000fe200078e0052 */
[----:B01----:R-:W-:Y:S01]  /*1af0*/  MOV R4, R148 ;  /* 0x0000009400047202 */ /* 0x003fe20000000f00 */
[----:B------:R-:W-:Y:S01]  /*1b00*/  IMAD.MOV.U32 R168, RZ, RZ, R84 ;  /* 0x000000ffffa87224 */ /* 0x000fe200078e0054 */
[----:B------:R0:W-:Y:S01]  /*1b10*/  STL.64 [R1+0x50], R44 ;  /* 0x0000502c01007387 */ /* 0x0001e20000100a00 */
[----:B------:R-:W-:-:S02]  /*1b20*/  IMAD.MOV.U32 R169, RZ, RZ, R85 ;  /* 0x000000ffffa97224 */ /* 0x000fc400078e0055 */
[----:B------:R-:W-:Y:S01]  /*1b30*/  IMAD.MOV.U32 R170, RZ, RZ, R86 ;  /* 0x000000ffffaa7224 */ /* 0x000fe200078e0056 */
[----:B------:R-:W-:Y:S01]  /*1b40*/  STL [R1+0x598], R157 ;  /* 0x0005989d01007387 */ /* 0x000fe20000100800 */
[----:B------:R-:W-:Y:S02]  /*1b50*/  IMAD.MOV.U32 R171, RZ, RZ, R87 ;  /* 0x000000ffffab7224 */ /* 0x000fe400078e0057 */
[----:B------:R-:W-:Y:S02]  /*1b60*/  IMAD.MOV.U32 R173, RZ, RZ, R89 ;  /* 0x000000ffffad7224 */ /* 0x000fe400078e0059 */
[----:B------:R-:W-:Y:S02]  /*1b70*/  IMAD.MOV.U32 R174, RZ, RZ, R90 ;  /* 0x000000ffffae7224 */ /* 0x000fe400078e005a */
[----:B------:R-:W-:Y:S02]  /*1b80*/  IMAD.MOV.U32 R175, RZ, RZ, R91 ;  /* 0x000000ffffaf7224 */ /* 0x000fe400078e005b */
[----:B------:R-:W-:-:S02]  /*1b90*/  IMAD.MOV.U32 R176, RZ, RZ, R92 ;  /* 0x000000ffffb07224 */ /* 0x000fc400078e005c */
[----:B------:R-:W-:Y:S02]  /*1ba0*/  IMAD.MOV.U32 R178, RZ, RZ, R94 ;  /* 0x000000ffffb27224 */ /* 0x000fe400078e005e */
        /* <DEDUP_REMOVED lines=31> */
[----:B---3--:R-:W-:Y:S02]  /*1da0*/  IMAD.MOV.U32 R18, RZ, RZ, R134 ;  /* 0x000000ffff127224 */ /* 0x008fe400078e0086 */
[----:B----4-:R-:W-:Y:S02]  /*1db0*/  IMAD.MOV.U32 R17, RZ, RZ, R135 ;  /* 0x000000ffff117224 */ /* 0x010fe400078e0087 */
        /* <DEDUP_REMOVED lines=13> */
[----:B0-----:R-:W-:-:S06]  /*1e90*/  WARPGROUP.ARRIVE ;  /* 0x00000000000079c5 */ /* 0x001fcc0000000000 */
[----:B------:R-:W-:Y:S03]  /*1ea0*/  HGMMA.64x256x16.F32 R24, gdesc[UR8], RZ, !UPT, gsb0 ;  /* 0x03e00000081879f0 */ /* 0x000fe6000c0008ff */
[----:B------:R-:W-:Y:S02]  /*1eb0*/  WARPGROUP.DEPBAR.LE gsb0, 0x0 ;  /* 0x00008000000079c5 */ /* 0x000fe40000010000 */
[----:B------:R-:W-:Y:S04]  /*1ec0*/  STL.64 [R1+0x590], R150 ;  /* 0x0005909601007387 */ /* 0x000fe80000100a00 */
        /* <DEDUP_REMOVED lines=20> */
[----:B------:R0:W-:Y:S04]  /*2010*/  STL.64 [R1+0x4e8], R108 ;  /* 0x0004e86c01007387 */ /* 0x0001e80000100a00 */
[----:B0-----:R-:W2:Y:S04]  /*2020*/  LDL.LU R108, [R1] ;  /* 0x00000000016c7983 */ /* 0x001ea80000300800 */
[----:B------:R-:W2:Y:S04]  /*2030*/  LDL.LU R109, [R1+0x4] ;  /* 0x00000400016d7983 */ /* 0x000ea80000300800 */
        /* <DEDUP_REMOVED lines=19> */
[----:B------:R-:W2:Y:S01]  /*2170*/  LDL.LU R129, [R1+0x54] ;  /* 0x0000540001817983 */ /* 0x000ea20000300800 */
        /* <DEDUP_REMOVED lines=13> */
[----:B------:R-:W-:Y:S01]  /*2250*/  UIADD3 UR8, UR6, 0x2, URZ ;  /* 0x0000000206087890 */ /* 0x000fe2000fffe03f */
[----:B------:R-:W-:Y:S01]  /*2260*/  IMAD.MOV.U32 R139, RZ, RZ, R226 ;  /* 0x000000ffff8b7224 */ /* 0x000fe200078e00e2 */
[----:B------:R-:W-:Y:S01]  /*2270*/  MOV R226, R10 ;  /* 0x0000000a00e27202 */ /* 0x000fe20000000f00 */
[----:B------:R-:W-:Y:S01]  /*2280*/  IMAD.MOV.U32 R140, RZ, RZ, R225 ;  /* 0x000000ffff8c7224 */ /* 0x000fe200078e00e1 */
[----:B------:R-:W-:Y:S01]  /*2290*/  UIADD3 UR10, UR7, 0x2, URZ ;  /* 0x00000002070a7890 */ /* 0x000fe2000fffe03f */
[----:B------:R-:W-:Y:S01]  /*22a0*/  IMAD.MOV.U32 R142, RZ, RZ, R223 ;  /* 0x000000ffff8e7224 */ /* 0x000fe200078e00df */
[----:B------:R-:W-:Y:S01]  /*22b0*/  UMOV UR9, 0x40000040 ;  /* 0x4000004000097882 */ /* 0x000fe20000000000 */
[----:B------:R-:W-:Y:S01]  /*22c0*/  IMAD.MOV.U32 R143, RZ, RZ, R222 ;  /* 0x000000ffff8f7224 */ /* 0x000fe200078e00de */
[----:B------:R-:W-:Y:S01]  /*22d0*/  UMOV UR11, 0x40000040 ;  /* 0x40000040000b7882 */ /* 0x000fe20000000000 */
[----:B------:R-:W-:Y:S01]  /*22e0*/  IMAD.MOV.U32 R144, RZ, RZ, R221 ;  /* 0x000000ffff907224 */ /* 0x000fe200078e00dd */
[----:B------:R-:W-:Y:S01]  /*22f0*/  MOV R221, R15 ;  /* 0x0000000f00dd7202 */ /* 0x000fe20000000f00 */
[----:B------:R-:W-:-:S02]  /*2300*/  IMAD.MOV.U32 R145, RZ, RZ, R220 ;  /* 0x000000ffff917224 */ /* 0x000fc400078e00dc */
[----:B------:R-:W-:Y:S02]  /*2310*/  IMAD.MOV.U32 R147, RZ, RZ, R218 ;  /* 0x000000ffff937224 */ /* 0x000fe400078e00da */
[----:B------:R-:W-:Y:S02]  /*2320*/  IMAD.MOV.U32 R148, RZ, RZ, R217 ;  /* 0x000000ffff947224 */ /* 0x000fe400078e00d9 */
[----:B------:R-:W-:Y:S01]  /*2330*/  IMAD.MOV.U32 R149, RZ, RZ, R216 ;  /* 0x000000ffff957224 */ /* 0x000fe200078e00d8 */
[----:B------:R-:W-:Y:S01]  /*2340*/  MOV R216, R20 ;  /* 0x0000001400d87202 */ /* 0x000fe20000000f00 */
        /* <DEDUP_REMOVED lines=20> */
[----:B------:R-:W-:-:S06]  /*2490*/  IMAD.MOV.U32 R235, RZ, RZ, R0 ;  /* 0x000000ffffeb7224 */ /* 0x000fcc00078e0000 */
[----:B--2---:R-:W-:-:S06]  /*24a0*/  WARPGROUP.ARRIVE ;  /* 0x00000000000079c5 */ /* 0x004fcc0000000000 */
[----:B------:R-:W-:Y:S03]  /*24b0*/  HGMMA.64x256x16.F32 R108, gdesc[UR8], R108, gsb0 ;  /* 0x03e00000086c79f0 */ /* 0x000fe6000800086c */
[----:B------:R-:W-:Y:S02]  /*24c0*/  WARPGROUP.DEPBAR.LE gsb0, 0x0 ;  /* 0x00008000000079c5 */ /* 0x000fe40000010000 */
[----:B------:R-:W-:Y:S04]  /*24d0*/  STL.64 [R1], R108 ;  /* 0x0000006c01007387 */ /* 0x000fe80000100a00 */
        /* <DEDUP_REMOVED lines=63> */
[----:B0-----:R-:W2:Y:S04]  /*28d0*/  LDL.LU R157, [R1+0x598] ;  /* 0x00059800019d7983 */ /* 0x001ea80000300800 */
[----:B------:R-:W3:Y:S04]  /*28e0*/  LDL.LU.64 R150, [R1+0x590] ;  /* 0x0005900001967983 */ /* 0x000ee80000300a00 */
        /* <DEDUP_REMOVED lines=20> */
[----:B------:R-:W3:Y:S01]  /*2a30*/  LDL.LU.64 R108, [R1+0x4e8] ;  /* 0x0004e800016c7983 */ /* 0x000ee20000300a00 */
[----:B------:R-:W-:Y:S01]  /*2a40*/  UIADD3 UR10, UR7, 0x802, URZ ;  /* 0x00000802070a7890 */ /* 0x000fe2000fffe03f */
[----:B------:R-:W-:Y:S01]  /*2a50*/  UMOV UR11, 0x40000040 ;  /* 0x40000040000b7882 */ /* 0x000fe20000000000 */
[----:B---3--:R-:W-:-:S07]  /*2a60*/  WARPGROUP.ARRIVE ;  /* 0x00000000000079c5 */ /* 0x008fce0000000000 */
[----:B------:R-:W-:Y:S03]  /*2a70*/  HGMMA.64x256x16.F32 R24, gdesc[UR8], R24, gsb0 ;  /* 0x03e00000081879f0 */ /* 0x000fe60008000818 */
        /* <DEDUP_REMOVED lines=65> */
[----:B0-----:R-:W3:Y:S04]  /*2e90*/  LDL.LU.64 R24, [R1] ;  /* 0x0000000001187983 */ /* 0x001ee80000300a00 */
        /* <DEDUP_REMOVED lines=63> */
[----:B------:R-:W-:-:S02]  /*3290*/  UIADD3 UR8, UR6, 0x4, URZ ;  /* 0x0000000406087890 */ /* 0x000fc4000fffe03f */
[----:B------:R-:W-:Y:S01]  /*32a0*/  UIADD3 UR10, UR7, 0x4, URZ ;  /* 0x00000004070a7890 */ /* 0x000fe2000fffe03f */
[----:B------:R-:W-:Y:S01]  /*32b0*/  UMOV UR9, 0x40000040 ;  /* 0x4000004000097882 */ /* 0x000fe20000000000 */
[----:B------:R-:W-:Y:S01]  /*32c0*/  UMOV UR11, 0x40000040 ;  /* 0x40000040000b7882 */ /* 0x000fe20000000000 */
[----:B---3--:R-:W-:-:S06]  /*32d0*/  WARPGROUP.ARRIVE ;  /* 0x00000000000079c5 */ /* 0x008fcc0000000000 */
[----:B------:R-:W-:Y:S03]  /*32e0*/  HGMMA.64x256x16.F32 R24, gdesc[UR8], R24, gsb0 ;  /* 0x03e00000081879f0 */ /* 0x000fe60008000818 */
        /* <DEDUP_REMOVED lines=41> */
[----:B------:R0:W-:Y:S01]  /*3580*/  STL.64 [R1+0x50], R44 ;  /* 0x0000502c01007387 */ /* 0x0001e20000100a00 */
[----:B------:R-:W-:Y:S01]  /*3590*/  IMAD.MOV.U32 R208, RZ, RZ, R124 ;  /* 0x000000ffffd07224 */ /* 0x000fe200078e007c */
[----:B------:R-:W-:Y:S01]  /*35a0*/  MOV R185, R101 ;  /* 0x0000006500b97202 */ /* 0x000fe20000000f00 */
[----:B------:R-:W-:Y:S01]  /*35b0*/  IMAD.MOV.U32 R209, RZ, RZ, R125 ;  /* 0x000000ffffd17224 */ /* 0x000fe200078e007d */
[----:B------:R-:W3:Y:S01]  /*35c0*/  LDL.LU.64 R150, [R1+0x4e0] ;  /* 0x0004e00001967983 */ /* 0x000ee20000300a00 */
        /* <DEDUP_REMOVED lines=44> */
[----:B------:R-:W-:-:S02]  /*3890*/  IMAD.MOV.U32 R178, RZ, RZ, R94 ;  /* 0x000000ffffb27224 */ /* 0x000fc400078e005e */
[----:B------:R-:W-:Y:S01]  /*38a0*/  IMAD.MOV.U32 R179, RZ, RZ, R95 ;  /* 0x000000ffffb37224 */ /* 0x000fe200078e005f */
[----:B------:R-:W3:Y:S01]  /*38b0*/  LDL.LU.64 R126, [R1+0x480] ;  /* 0x00048000017e7983 */ /* 0x000ee20000300a00 */
[----:B------:R-:W-:Y:S02]  /*38c0*/  IMAD.MOV.U32 R176, RZ, RZ, R92 ;  /* 0x000000ffffb07224 */ /* 0x000fe400078e005c */
[----:B------:R-:W-:Y:S01]  /*38d0*/  IMAD.MOV.U32 R177, RZ, RZ, R93 ;  /* 0x000000ffffb17224 */ /* 0x000fe200078e005d */
[----:B------:R-:W3:Y:S01]  /*38e0*/  LDL.LU.64 R124, [R1+0x478] ;  /* 0x00047800017c7983 */ /* 0x000ee20000300a00 */
[----:B------:R-:W-:Y:S02]  /*38f0*/  IMAD.MOV.U32 R174, RZ, RZ, R90 ;  /* 0x000000ffffae7224 */ /* 0x000fe400078e005a */
        /* <DEDUP_REMOVED lines=74> */
[----:B0-----:R-:W3:Y:S04]  /*3da0*/  LDL.LU.64 R44, [R1+0x338] ;  /* 0x00033800012c7983 */ /* 0x001ee80000300a00 */
        /* <DEDUP_REMOVED lines=11> */
[----:B------:R-:W-:-:S02]  /*3e60*/  UMOV UR11, 0x40000040 ;  /* 0x40000040000b7882 */ /* 0x000fc40000000000 */
[----:B--2---:R-:W-:Y:S01]  /*3e70*/  STL [R1+0x2c0], R157 ;  /* 0x0002c09d01007387 */ /* 0x004fe20000100800 */
[----:B---3--:R-:W-:-:S06]  /*3e80*/  WARPGROUP.ARRIVE ;  /* 0x00000000000079c5 */ /* 0x008fcc0000000000 */
        /* <DEDUP_REMOVED lines=55> */
[----:B------:R-:W-:-:S02]  /*4200*/  IMAD.MOV.U32 R145, RZ, RZ, R229 ;  /* 0x000000ffff917224 */ /* 0x000fc400078e00e5 */
[----:B------:R-:W-:Y:S01]  /*4210*/  IMAD.MOV.U32 R146, RZ, RZ, R228 ;  /* 0x000000ffff927224 */ /* 0x000fe200078e00e4 */
[----:B------:R-:W-:Y:S01]  /*4220*/  MOV R228, R11 ;  /* 0x0000000b00e47202 */ /* 0x000fe20000000f00 */
[----:B------:R-:W-:Y:S02]  /*4230*/  IMAD.MOV.U32 R147, RZ, RZ, R227 ;  /* 0x000000ffff937224 */ /* 0x000fe400078e00e3 */
[----:B------:R-:W-:Y:S02]  /*4240*/  IMAD.MOV.U32 R148, RZ, RZ, R226 ;  /* 0x000000ffff947224 */ /* 0x000fe400078e00e2 */
[----:B------:R-:W-:Y:S02]  /*4250*/  IMAD.MOV.U32 R150, RZ, RZ, R224 ;  /* 0x000000ffff967224 */ /* 0x000fe400078e00e0 */
[----:B------:R-:W-:Y:S01]  /*4260*/  IMAD.MOV.U32 R151, RZ, RZ, R223 ;  /* 0x000000ffff977224 */ /* 0x000fe200078e00df */
[----:B------:R-:W-:Y:S01]  /*4270*/  MOV R223, R20 ;  /* 0x0000001400df7202 */ /* 0x000fe20000000f00 */
[----:B------:R-:W-:-:S02]  /*4280*/  IMAD.MOV.U32 R157, RZ, RZ, R222 ;  /* 0x000000ffff9d7224 */ /* 0x000fc400078e00de */
[----:B------:R-:W-:Y:S02]  /*4290*/  IMAD.MOV.U32 R130, RZ, RZ, R0 ;  /* 0x000000ffff827224 */ /* 0x000fe400078e0000 */
[----:B------:R-:W-:Y:S01]  /*42a0*/  IMAD.MOV.U32 R131, RZ, RZ, R23 ;  /* 0x000000ffff837224 */ /* 0x000fe200078e0017 */
[----:B------:R-:W-:Y:S01]  /*42b0*/  UIADD3 UR8, UR6, 0x6, URZ ;  /* 0x0000000606087890 */ /* 0x000fe2000fffe03f */
[----:B------:R-:W-:Y:S01]  /*42c0*/  IMAD.MOV.U32 R132, RZ, RZ, R22 ;  /* 0x000000ffff847224 */ /* 0x000fe200078e0016 */
[----:B------:R-:W-:Y:S01]  /*42d0*/  UIADD3 UR10, UR7, 0x6, URZ ;  /* 0x00000006070a7890 */ /* 0x000fe2000fffe03f */
[----:B------:R-:W-:Y:S01]  /*42e0*/  IMAD.MOV.U32 R133, RZ, RZ, R19 ;  /* 0x000000ffff857224 */ /* 0x000fe200078e0013 */
[----:B------:R-:W-:Y:S01]  /*42f0*/  UMOV UR9, 0x40000040 ;  /* 0x4000004000097882 */ /* 0x000fe20000000000 */
[----:B------:R-:W-:Y:S01]  /*4300*/  IMAD.MOV.U32 R135, RZ, RZ, R17 ;  /* 0x000000ffff877224 */ /* 0x000fe200078e0011 */
[----:B------:R-:W-:Y:S01]  /*4310*/  UMOV UR11, 0x40000040 ;  /* 0x40000040000b7882 */ /* 0x000fe20000000000 */
[----:B------:R-:W-:Y:S01]  /*4320*/  IMAD.MOV.U32 R136, RZ, RZ, R16 ;  /* 0x000000ffff887224 */ /* 0x000fe200078e0010 */
[----:B------:R0:W5:Y:S01]  /*4330*/  LDL.LU R0, [R1+0x2e4] ;  /* 0x0002e40001007983 */ /* 0x0001620000300800 */
[----:B------:R-:W-:-:S02]  /*4340*/  IMAD.MOV.U32 R137, RZ, RZ, R5 ;  /* 0x000000ffff897224 */ /* 0x000fc400078e0005 */
[----:B------:R-:W-:Y:S01]  /*4350*/  IMAD.MOV.U32 R138, RZ, RZ, R2 ;  /* 0x000000ffff8a7224 */ /* 0x000fe200078e0002 */
[----:B------:R0:W5:Y:S01]  /*4360*/  LDL.LU R23, [R1+0x2e0] ;  /* 0x0002e00001177983 */ /* 0x0001620000300800 */
[----:B------:R-:W-:Y:S02]  /*4370*/  IMAD.MOV.U32 R222, RZ, RZ, R21 ;  /* 0x000000ffffde7224 */ /* 0x000fe400078e0015 */
[----:B------:R-:W-:Y:S01]  /*4380*/  IMAD.MOV.U32 R224, RZ, RZ, R15 ;  /* 0x000000ffffe07224 */ /* 0x000fe200078e000f */
[----:B------:R0:W5:Y:S01]  /*4390*/  LDL.LU R22, [R1+0x2dc] ;  /* 0x0002dc0001167983 */ /* 0x0001620000300800 */
[----:B------:R-:W-:Y:S02]  /*43a0*/  IMAD.MOV.U32 R225, RZ, RZ, R14 ;  /* 0x000000ffffe17224 */ /* 0x000fe400078e000e */
        /* <DEDUP_REMOVED lines=11> */
[----:B------:R-:W-:-:S03]  /*4460*/  IMAD.MOV.U32 R235, RZ, RZ, R3 ;  /* 0x000000ffffeb7224 */ /* 0x000fc600078e0003 */
[----:B------:R0:W5:Y:S04]  /*4470*/  LDL.LU R5, [R1+0x2c8] ;  /* 0x0002c80001057983 */ /* 0x0001680000300800 */
[----:B------:R0:W5:Y:S01]  /*4480*/  LDL.LU R2, [R1+0x2c4] ;  /* 0x0002c40001027983 */ /* 0x0001620000300800 */
        /* <DEDUP_REMOVED lines=67> */
[----:B-1----:R0:W5:Y:S04]  /*48c0*/  LDL.LU R157, [R1+0x2c0] ;  /* 0x0002c000019d7983 */ /* 0x0021680000300800 */
[----:B------:R-:W2:Y:S04]  /*48d0*/  LDL.LU.64 R150, [R1+0x2b8] ;  /* 0x0002b80001967983 */ /* 0x000ea80000300a00 */
        /* <DEDUP_REMOVED lines=20> */
[----:B------:R-:W2:Y:S01]  /*4a20*/  LDL.LU.64 R108, [R1+0x210] ;  /* 0x00021000016c7983 */ /* 0x000ea20000300a00 */
[----:B------:R-:W-:Y:S01]  /*4a30*/  UIADD3 UR10, UR7, 0x806, URZ ;  /* 0x00000806070a7890 */ /* 0x000fe2000fffe03f */
[----:B------:R-:W-:Y:S01]  /*4a40*/  UMOV UR11, 0x40000040 ;  /* 0x40000040000b7882 */ /* 0x000fe20000000000 */
[----:B--2---:R-:W-:-:S07]  /*4a50*/  WARPGROUP.ARRIVE ;  /* 0x00000000000079c5 */ /* 0x004fce0000000000 */
[----:B------:R-:W-:Y:S03]  /*4a60*/  HGMMA.64x256x16.F32 R24, gdesc[UR8], R24, gsb0 ;  /* 0x03e00000081879f0 */ /* 0x000fe60008000818 */
[----:B------:R-:W-:Y:S02]  /*4a70*/  WARPGROUP.DEPBAR.LE gsb0, 0x0 ;  /* 0x00008000000079c5 */ /* 0x000fe40000010000 */
[----:B0-----:R-:W-:Y:S05]  /*4a80*/  @!P1 BRA `(.L_x_22) ;  /* 0x0000004000d89947 */ /* 0x001fea0003800000 */
[----:B------:R-:W-:Y:S02]  /*4a90*/  UIADD3 UR6, UR39, 0x1, URZ ;  /* 0x0000000127067890 */ /* 0x000fe4000fffe03f */
[----:B------:R-:W-:Y:S02]  /*4aa0*/  IMAD.U32 R3, RZ, RZ, UR39 ;  /* 0x00000027ff037e24 */ /* 0x000fe4000f8e00ff */
[----:B------:R-:W-:-:S04]  /*4ab0*/  UISETP.NE.AND UP0, UPT, UR6, 0x2, UPT ;  /* 0x000000020600788c */ /* 0x000fc8000bf05270 */
[----:B------:R-:W-:Y:S02]  /*4ac0*/  USEL UR7, URZ, 0x1, UP0 ;  /* 0x000000013f077887 */ /* 0x000fe40008000000 */
[----:B------:R-:W-:Y:S02]  /*4ad0*/  USEL UR6, UR6, URZ, UP0 ;  /* 0x0000003f06067287 */ /* 0x000fe40008000000 */
[----:B------:R-:W-:-:S06]  /*4ae0*/  ULOP3.LUT UR7, UR38, UR7, URZ, 0x3c, !UPT ;  /* 0x0000000726077292 */ /* 0x000fcc000f8e3c3f */
[----:B------:R-:W-:-:S07]  /*4af0*/  IMAD.U32 R4, RZ, RZ, UR7 ;  /* 0x00000007ff047e24 */ /* 0x000fce000f8e00ff */
.L_x_29:
[----:B------:R-:W-:Y:S05]  /*4b00*/  @!P0 BRA `(.L_x_23) ;  /* 0x0000000000048947 */ /* 0x000fea0003800000 */
[----:B------:R-:W-:Y:S01]  /*4b10*/  BPT.TRAP 0x1 ;  /* 0x000000040000795c */ /* 0x000fe20000300000 */
.L_x_23:
[----:B------:R-:W0:Y:S01]  /*4b20*/  S2UR UR8, SR_CgaCtaId ;  /* 0x00000000000879c3 */ /* 0x000e220000008800 */
[----:B------:R-:W-:Y:S01]  /*4b30*/  UMOV UR7, 0x400 ;  /* 0x0000040000077882 */ /* 0x000fe20000000000 */
[----:B------:R-:W-:Y:S02]  /*4b40*/  MOV R6, UR6 ;  /* 0x0000000600067c02 */ /* 0x000fe40008000f00 */
[----:B------:R-:W-:Y:S01]  /*4b50*/  SHF.L.U32 R7, R4, 0x1f, RZ ;  /* 0x0000001f04077819 */ /* 0x000fe200000006ff */
[----:B0-----:R-:W-:-:S06]  /*4b60*/  ULEA UR7, UR8, UR7, 0x18 ;  /* 0x0000000708077291 */ /* 0x001fcc000f8ec03f */
[----:B-----5:R-:W-:-:S04]  /*4b70*/  IMAD.U32 R0, RZ, RZ, UR7 ;  /* 0x00000007ff007e24 */ /* 0x020fc8000f8e00ff */
[----:B------:R-:W-:-:S04]  /*4b80*/  IMAD R6, R6, 0x8, R0 ;  /* 0x0000000806067824 */ /* 0x000fc800078e0200 */
[----:B------:R0:W1:Y:S01]  /*4b90*/  SYNCS.PHASECHK.TRANS64.TRYWAIT P1, [R6+URZ], R7 ;  /* 0x00000007060075a7 */ /* 0x000062000802017f */
[----:B------:R-:W-:Y:S05]  /*4ba0*/  @!P0 BRA `(.L_x_24) ;  /* 0x0000000000048947 */ /* 0x000fea0003800000 */
[----:B------:R-:W-:Y:S01]  /*4bb0*/  BPT.TRAP 0x1 ;  /* 0x000000040000795c */ /* 0x000fe20000300000 */
.L_x_24:
[----:B-1----:R-:W-:Y:S05]  /*4bc0*/  @P1 BRA `(.L_x_25) ;  /* 0x0000000000081947 */ /* 0x002fea0003800000 */
[----:B------:R-:W1:Y:S02]  /*4bd0*/  SYNCS.PHASECHK.TRANS64.TRYWAIT P1, [R6+URZ], R7 ;  /* 0x00000007060075a7 */ /* 0x000e64000802017f */
[----:B-1----:R-:W-:Y:S05]  /*4be0*/  @!P1 BRA `(.L_x_26) ;  /* 0x0000016800109947 */ /* 0x002fea0003800000 */
.L_x_25:
        /* <DEDUP_REMOVED lines=64> */
[----:B--2---:R-:W2:Y:S04]  /*4ff0*/  LDL.LU.64 R24, [R1] ;  /* 0x0000000001187983 */ /* 0x004ea80000300a00 */
        /* <DEDUP_REMOVED lines=63> */
[----:B------:R-:W-:-:S02]  /*53f0*/  ULEA UR7, UR6, UR4, 0xa ;  /* 0x0000000406077291 */ /* 0x000fc4000f8e503f */
[----:B------:R-:W-:Y:S01]  /*5400*/  ULEA UR12, UR6, UR5, 0xc ;  /* 0x00000005060c7291 */ /* 0x000fe2000f8e603f */
[----:B------:R-:W-:Y:S01]  /*5410*/  STL [R1+0x2ec], R23 ;  /* 0x0002ec1701007387 */ /* 0x000fe20000100800 */
[----:B------:R-:W-:Y:S01]  /*5420*/  UMOV UR9, 0x40000040 ;  /* 0x4000004000097882 */ /* 0x000fe20000000000 */
[----:B------:R-:W-:Y:S02]  /*5430*/  UMOV UR11, 0x40000040 ;  /* 0x40000040000b7882 */ /* 0x000fe40000000000 */
[----:B------:R-:W-:Y:S01]  /*5440*/  UMOV UR8, UR7 ;  /* 0x0000000700087c82 */ /* 0x000fe20008000000 */
[----:B------:R-:W-:Y:S01]  /*5450*/  STL [R1+0x2e8], R22 ;  /* 0x0002e81601007387 */ /* 0x000fe20000100800 */
[----:B------:R-:W-:-:S03]  /*5460*/  UMOV UR10, UR12 ;  /* 0x0000000c000a7c82 */ /* 0x000fc60008000000 */
[----:B------:R-:W-:Y:S04]  /*5470*/  STL [R1+0x2e4], R19 ;  /* 0x0002e41301007387 */ /* 0x000fe80000100800 */
[----:B------:R-:W-:Y:S04]  /*5480*/  STL [R1+0x2e0], R18 ;  /* 0x0002e01201007387 */ /* 0x000fe80000100800 */
[----:B------:R-:W-:Y:S04]  /*5490*/  STL [R1+0x2dc], R17 ;  /* 0x0002dc1101007387 */ /* 0x000fe80000100800 */
[----:B------:R-:W-:Y:S04]  /*54a0*/  STL [R1+0x2d8], R16 ;  /* 0x0002d81001007387 */ /* 0x000fe80000100800 */
[----:B------:R-:W-:Y:S04]  /*54b0*/  STL [R1+0x2d4], R5 ;  /* 0x0002d40501007387 */ /* 0x000fe80000100800 */
[----:B------:R-:W-:Y:S04]  /*54c0*/  STL [R1+0x2d0], R4 ;  /* 0x0002d00401007387 */ /* 0x000fe80000100800 */
[----:B------:R-:W-:Y:S04]  /*54d0*/  STL [R1+0x2cc], R3 ;  /* 0x0002cc0301007387 */ /* 0x000fe80000100800 */
[----:B------:R3:W-:Y:S04]  /*54e0*/  STL [R1+0x2c8], R2 ;  /* 0x0002c80201007387 */ /* 0x0007e80000100800 */
[----:B------:R4:W-:Y:S01]  /*54f0*/  STL [R1+0x2c4], R0 ;  /* 0x0002c40001007387 */ /* 0x0009e20000100800 */
[----:B--2---:R-:W-:-:S06]  /*5500*/  WARPGROUP.ARRIVE ;  /* 0x00000000000079c5 */ /* 0x004fcc0000000000 */
[----:B------:R-:W-:Y:S03]  /*5510*/  HGMMA.64x256x16.F32 R24, gdesc[UR8], R24, gsb0 ;  /* 0x03e00000081879f0 */ /* 0x000fe60008000818 */
[----:B------:R-:W-:Y:S02]  /*5520*/  WARPGROUP.DEPBAR.LE gsb0, 0x0 ;  /* 0x00008000000079c5 */ /* 0x000fe40000010000 */
[----:B------:R-:W-:Y:S01]  /*5530*/  STL.64 [R1], R24 ;  /* 0x0000001801007387 */ /* 0x000fe20000100a00 */
[----:B---3--:R-:W-:Y:S01]  /*5540*/  IMAD.MOV.U32 R2, RZ, RZ, R150 ;  /* 0x000000ffff027224 */ /* 0x008fe200078e0096 */
[----:B------:R-:W-:Y:S01]  /*5550*/  MOV R4, R148 ;  /* 0x0000009400047202 */ /* 0x000fe20000000f00 */
[----:B----4-:R-:W-:Y:S01]  /*5560*/  IMAD.MOV.U32 R0, RZ, RZ, R151 ;  /* 0x000000ffff007224 */ /* 0x010fe200078e0097 */
[----:B------:R-:W-:Y:S01]  /*5570*/  STL.64 [R1+0x8], R26 ;  /* 0x0000081a01007387 */ /* 0x000fe20000100a00 */
[----:B------:R-:W-:Y:S01]  /*5580*/  IMAD.MOV.U32 R3, RZ, RZ, R149 ;  /* 0x000000ffff037224 */ /* 0x000fe200078e0095 */
[----:B------:R-:W-:Y:S01]  /*5590*/  MOV R9, R143 ;  /* 0x0000008f00097202 */ /* 0x000fe20000000f00 */
[----:B01----:R-:W-:Y:S01]  /*55a0*/  IMAD.MOV.U32 R6, RZ, RZ, R146 ;  /* 0x000000ffff067224 */ /* 0x003fe200078e0092 */
        /* <DEDUP_REMOVED lines=36> */
[----:B------:R-:W2:Y:S01]  /*57f0*/  LDL.LU.64 R150, [R1+0x7a0] ;  /* 0x0007a00001967983 */ /* 0x000ea20000300a00 */
        /* <DEDUP_REMOVED lines=40> */
[----:B------:R-:W-:-:S02]  /*5a80*/  IMAD.MOV.U32 R183, RZ, RZ, R99 ;  /* 0x000000ffffb77224 */ /* 0x000fc400078e0063 */
[----:B------:R-:W-:Y:S01]  /*5a90*/  IMAD.MOV.U32 R180, RZ, RZ, R96 ;  /* 0x000000ffffb47224 */ /* 0x000fe200078e0060 */
[----:B------:R-:W2:Y:S01]  /*5aa0*/  LDL.LU.64 R128, [R1+0x748] ;  /* 0x0007480001807983 */ /* 0x000ea20000300a00 */
[----:B------:R-:W-:Y:S02]  /*5ab0*/  IMAD.MOV.U32 R181, RZ, RZ, R97 ;  /* 0x000000ffffb57224 */ /* 0x000fe400078e0061 */
[----:B------:R-:W-:Y:S01]  /*5ac0*/  IMAD.MOV.U32 R178, RZ, RZ, R94 ;  /* 0x000000ffffb27224 */ /* 0x000fe200078e005e */
[----:B------:R-:W2:Y:S01]  /*5ad0*/  LDL.LU.64 R126, [R1+0x740] ;  /* 0x00074000017e7983 */ /* 0x000ea20000300a00 */
[----:B------:R-:W-:Y:S02]  /*5ae0*/  IMAD.MOV.U32 R179, RZ, RZ, R95 ;  /* 0x000000ffffb37224 */ /* 0x000fe400078e005f */
        /* <DEDUP_REMOVED lines=56> */
[----:B------:R-:W-:-:S03]  /*5e70*/  IMAD.MOV.U32 R234, RZ, RZ, R47 ;  /* 0x000000ffffea7224 */ /* 0x000fc600078e002f */
        /* <DEDUP_REMOVED lines=21> */
[----:B0-----:R-:W2:Y:S04]  /*5fd0*/  LDL.LU.64 R44, [R1+0x5f8] ;  /* 0x0005f800012c7983 */ /* 0x001ea80000300a00 */
        /* <DEDUP_REMOVED lines=11> */
[----:B------:R-:W-:-:S02]  /*6090*/  UMOV UR11, 0x40000040 ;  /* 0x40000040000b7882 */ /* 0x000fc40000000000 */
[----:B------:R-:W-:Y:S01]  /*60a0*/  STL [R1+0x5a0], R157 ;  /* 0x0005a09d01007387 */ /* 0x000fe20000100800 */
[----:B--2---:R-:W-:-:S06]  /*60b0*/  WARPGROUP.ARRIVE ;  /* 0x00000000000079c5 */ /* 0x004fcc0000000000 */
        /* <DEDUP_REMOVED lines=91> */
[----:B------:R-:W-:Y:S01]  /*6670*/  IMAD.MOV.U32 R235, RZ, RZ, R0 ;  /* 0x000000ffffeb7224 */ /* 0x000fe200078e0000 */
[----:B------:R-:W-:-:S02]  /*6680*/  UIADD3 UR8, UR7, 0x2, URZ ;  /* 0x0000000207087890 */ /* 0x000fc4000fffe03f */
[----:B------:R-:W-:Y:S01]  /*6690*/  UIADD3 UR10, UR12, 0x2, URZ ;  /* 0x000000020c0a7890 */ /* 0x000fe2000fffe03f */
[----:B------:R-:W-:Y:S01]  /*66a0*/  UMOV UR9, 0x40000040 ;  /* 0x4000004000097882 */ /* 0x000fe20000000000 */
[----:B------:R-:W-:Y:S01]  /*66b0*/  UMOV UR11, 0x40000040 ;  /* 0x40000040000b7882 */ /* 0x000fe20000000000 */
        /* <DEDUP_REMOVED lines=236> */
[----:B------:R-:W-:Y:S01]  /*7580*/  STL.64 [R1+0x30], R36 ;  /* 0x0000302401007387 */ /* 0x000fe20000100a00 */
[----:B------:R-:W-:-:S03]  /*7590*/  IMAD.MOV.U32 R7, RZ, RZ, R150 ;  /* 0x000000ffff077224 */ /* 0x000fc600078e0096 */
[----:B------:R-:W-:Y:S01]  /*75a0*/  STL.64 [R1+0x38], R38 ;  /* 0x0000382601007387 */ /* 0x000fe20000100a00 */
[----:B------:R-:W-:-:S03]  /*75b0*/  MOV R6, R151 ;  /* 0x0000009700067202 */ /* 0x000fc60000000f00 */
[----:B------:R-:W-:Y:S01]  /*75c0*/  STL.64 [R1+0x40], R40 ;  /* 0x0000402801007387 */ /* 0x000fe20000100a00 */
[----:B------:R-:W-:-:S03]  /*75d0*/  IMAD.MOV.U32 R9, RZ, RZ, R148 ;  /* 0x000000ffff097224 */ /* 0x000fc600078e0094 */
[----:B------:R-:W-:Y:S01]  /*75e0*/  STL.64 [R1+0x48], R42 ;  /* 0x0000482a01007387 */ /* 0x000fe20000100a00 */
[----:B------:R-:W-:Y:S01]  /*75f0*/  IMAD.MOV.U32 R8, RZ, RZ, R149 ;  /* 0x000000ffff087224 */ /* 0x000fe200078e0095 */
[----:B------:R-:W-:Y:S02]  /*7600*/  MOV R11, R146 ;  /* 0x00000092000b7202 */ /* 0x000fe40000000f00 */
[----:B------:R0:W-:Y:S01]  /*7610*/  STL.64 [R1+0x50], R44 ;  /* 0x0000502c01007387 */ /* 0x0001e20000100a00 */
[----:B------:R-:W-:-:S03]  /*7620*/  IMAD.MOV.U32 R10, RZ, RZ, R147 ;  /* 0x000000ffff0a7224 */ /* 0x000fc600078e0093 */
[----:B------:R-:W3:Y:S01]  /*7630*/  LDL.LU.64 R150, [R1+0x4e8] ;  /* 0x0004e80001967983 */ /* 0x000ee20000300a00 */
[----:B------:R-:W-:Y:S02]  /*7640*/  IMAD.MOV.U32 R13, RZ, RZ, R144 ;  /* 0x000000ffff0d7224 */ /* 0x000fe400078e0090 */
[----:B------:R-:W-:Y:S01]  /*7650*/  IMAD.MOV.U32 R12, RZ, RZ, R145 ;  /* 0x000000ffff0c7224 */ /* 0x000fe200078e0091 */
[----:B------:R-:W3:Y:S01]  /*7660*/  LDL.LU.64 R148, [R1+0x4e0] ;  /* 0x0004e00001947983 */ /* 0x000ee20000300a00 */
[----:B------:R-:W-:Y:S01]  /*7670*/  IMAD.MOV.U32 R15, RZ, RZ, R142 ;  /* 0x000000ffff0f7224 */ /* 0x000fe200078e008e */
[----:B------:R-:W-:Y:S01]  /*7680*/  MOV R20, R141 ;  /* 0x0000008d00147202 */ /* 0x000fe20000000f00 */
[----:B------:R-:W-:Y:S01]  /*7690*/  IMAD.MOV.U32 R14, RZ, RZ, R143 ;  /* 0x000000ffff0e7224 */ /* 0x000fe200078e008f */
[----:B------:R-:W3:Y:S01]  /*76a0*/  LDL.LU.64 R146, [R1+0x4d8] ;  /* 0x0004d80001927983 */ /* 0x000ee20000300a00 */
[----:B------:R-:W-:-:S03]  /*76b0*/  IMAD.MOV.U32 R21, RZ, RZ, R140 ;  /* 0x000000ffff157224 */ /* 0x000fc600078e008c */
[----:B------:R-:W3:Y:S01]  /*76c0*/  LDL.LU.64 R144, [R1+0x4d0] ;  /* 0x0004d00001907983 */ /* 0x000ee20000300a00 */
[----:B------:R-:W-:Y:S01]  /*76d0*/  IMAD.MOV.U32 R222, RZ, RZ, R138 ;  /* 0x000000ffffde7224 */ /* 0x000fe200078e008a */
[----:B------:R-:W-:Y:S01]  /*76e0*/  MOV R220, R136 ;  /* 0x0000008800dc7202 */ /* 0x000fe20000000f00 */
[----:B------:R-:W-:Y:S01]  /*76f0*/  IMAD.MOV.U32 R223, RZ, RZ, R139 ;  /* 0x000000ffffdf7224 */ /* 0x000fe200078e008b */
[----:B------:R-:W3:Y:S01]  /*7700*/  LDL.LU.64 R142, [R1+0x4c8] ;  /* 0x0004c800018e7983 */ /* 0x000ee20000300a00 */
        /* <DEDUP_REMOVED lines=213> */
[----:B------:R-:W-:Y:S02]  /*8460*/  IMAD.MOV.U32 R150, RZ, RZ, R226 ;  /* 0x000000ffff967224 */ /* 0x000fe400078e00e2 */
[----:B------:R-:W-:Y:S01]  /*8470*/  IMAD.MOV.U32 R151, RZ, RZ, R225 ;  /* 0x000000ffff977224 */ /* 0x000fe200078e00e1 */
[----:B------:R-:W-:Y:S01]  /*8480*/  MOV R225, R20 ;  /* 0x0000001400e17202 */ /* 0x000fe20000000f00 */
[----:B------:R-:W-:Y:S02]  /*8490*/  IMAD.MOV.U32 R157, RZ, RZ, R224 ;  /* 0x000000ffff9d7224 */ /* 0x000fe400078e00e0 */
        /* <DEDUP_REMOVED lines=28> */
[----:B------:R0:W5:Y:S04]  /*8660*/  LDL.LU R5, [R1+0x2d4] ;  /* 0x0002d40001057983 */ /* 0x0001680000300800 */
[----:B------:R0:W5:Y:S04]  /*8670*/  LDL.LU R4, [R1+0x2d0] ;  /* 0x0002d00001047983 */ /* 0x0001680000300800 */
[----:B------:R0:W5:Y:S04]  /*8680*/  LDL.LU R3, [R1+0x2cc] ;  /* 0x0002cc0001037983 */ /* 0x0001680000300800 */
        /* <DEDUP_REMOVED lines=98> */
[----:B------:R-:W-:Y:S01]  /*8cb0*/  BPT.TRAP 0x1 ;  /* 0x000000040000795c */ /* 0x000fe20000300000 */
.L_x_27:
[----:B-----5:R-:W-:-:S13]  /*8cc0*/  ISETP.NE.AND P1, PT, R17, RZ, PT ;  /* 0x000000ff1100720c */ /* 0x020fda0003f25270 */
[----:B------:R-:W-:-:S04]  /*8cd0*/  @P1 IMAD R6, R3, 0x8, R0 ;  /* 0x0000000803061824 */ /* 0x000fc800078e0200 */
[----:B------:R-:W-:-:S05]  /*8ce0*/  @P1 VIADD R6, R6, 0x10 ;  /* 0x0000001006061836 */ /* 0x000fca0000000000 */
[----:B------:R-:W-:-:S04]  /*8cf0*/  @P1 PRMT R6, R18, 0x654, R6 ;  /* 0x0000065412061816 */ /* 0x000fc80000000006 */
[----:B------:R0:W-:Y:S01]  /*8d00*/  @P1 SYNCS.ARRIVE.TRANS64.RED.A1T0 RZ, [R6+URZ], RZ ;  /* 0x000000ff06ff19a7 */ /* 0x0001e2000810043f */
[----:B------:R-:W-:-:S13]  /*8d10*/  ISETP.GT.U32.AND P1, PT, R19, 0x1, PT ;  /* 0x000000011300780c */ /* 0x000fda0003f24070 */
[----:B0-----:R-:W-:Y:S05]  /*8d20*/  @P1 BRA `(.L_x_28) ;  /* 0x0000000000041947 */ /* 0x001fea0003800000 */
[----:B------:R-:W-:Y:S01]  /*8d30*/  BPT.TRAP 0x1 ;  /* 0x000000040000795c */ /* 0x000fe20000300000 */
.L_x_28:
[----:B------:R-:W-:Y:S01]  /*8d40*/  UIADD3 UR6, UR6, 0x1, URZ ;  /* 0x0000000106067890 */ /* 0x000fe2000fffe03f */
[----:B------:R-:W-:Y:S01]  /*8d50*/  ISETP.GT.AND P2, PT, R5, 0x1, PT ;  /* 0x000000010500780c */ /* 0x000fe20003f44270 */
[----:B------:R-:W-:Y:S02]  /*8d60*/  VIADD R3, R3, 0x1 ;  /* 0x0000000103037836 */ /* 0x000fe40000000000 */
[----:B------:R-:W-:Y:S01]  /*8d70*/  UISETP.NE.AND UP0, UPT, UR6, 0x2, UPT ;  /* 0x000000020600788c */ /* 0x000fe2000bf05270 */
[----:B------:R-:W-:Y:S02]  /*8d80*/  VIADD R5, R5, 0xffffffff ;  /* 0xffffffff05057836 */ /* 0x000fe40000000000 */
[C---:B------:R-:W-:Y:S01]  /*8d90*/  ISETP.NE.AND P1, PT, R3.reuse, 0x2, PT ;  /* 0x000000020300780c */ /* 0x040fe20003f25270 */
[----:B------:R-:W-:Y:S02]  /*8da0*/  USEL UR7, URZ, 0x1, UP0 ;  /* 0x000000013f077887 */ /* 0x000fe40008000000 */
[----:B------:R-:W-:Y:S01]  /*8db0*/  USEL UR6, UR6, URZ, UP0 ;  /* 0x0000003f06067287 */ /* 0x000fe20008000000 */
[----:B------:R-:W-:-:S03]  /*8dc0*/  SEL R3, R3, RZ, P1 ;  /* 0x000000ff03037207 */ /* 0x000fc60000800000 */
[----:B------:R-:W-:Y:S01]  /*8dd0*/  LOP3.LUT R4, R4, UR7, RZ, 0x3c, !PT ;  /* 0x0000000704047c12 */ /* 0x000fe2000f8e3cff */
[----:B------:R-:W-:Y:S07]  /*8de0*/  @P2 BRA `(.L_x_29) ;  /* 0xffffffbc00442947 */ /* 0x000fee000383ffff */
.L_x_22:
[----:B------:R-:W0:Y:S02]  /*8df0*/  LDC R3, c[0x0][0x28c] ;  /* 0x0000a300ff037b82 */ /* 0x000e240000000800 */
[----:B0-----:R-:W-:-:S13]  /*8e00*/  ISETP.GE.AND P1, PT, R3, 0x1, PT ;  /* 0x000000010300780c */ /* 0x001fda0003f26270 */
[----:B------:R-:W-:Y:S05]  /*8e10*/  @!P1 BRA `(.L_x_30) ;  /* 0x0000000000409947 */ /* 0x000fea0003800000 */
[----:B------:R-:W-:Y:S05]  /*8e20*/  @!P0 BRA `(.L_x_31) ;  /* 0x0000000000048947 */ /* 0x000fea0003800000 */
[----:B------:R-:W-:Y:S01]  /*8e30*/  BPT.TRAP 0x1 ;  /* 0x000000040000795c */ /* 0x000fe20000300000 */
.L_x_31:
[----:B-----5:R-:W-:Y:S01]  /*8e40*/  ISETP.NE.AND P0, PT, R17, RZ, PT ;  /* 0x000000ff1100720c */ /* 0x020fe20003f05270 */
[----:B------:R-:W-:-:S12]  /*8e50*/  UISETP.LT.AND UP1, UPT, UR40, 0x1, UPT ;  /* 0x000000012800788c */ /* 0x000fd8000bf21270 */
[----:B------:R-:W-:-:S05]  /*8e60*/  VOTEU.ANY UP0, P0 ;  /* 0x00000000003f7886 */ /* 0x000fca0000000100 */
[----:B------:R-:W-:-:S04]  /*8e70*/  @UP0 USEL UR4, UR40, 0x1, UP1 ;  /* 0x0000000128040887 */ /* 0x000fc80008800000 */
[----:B------:R-:W-:-:S06]  /*8e80*/  @UP0 UIADD3 UR4, UR39, UR40, -UR4 ;  /* 0x0000002827040290 */ /* 0x000fcc000fffe804 */
[----:B------:R-:W-:-:S05]  /*8e90*/  MOV R3, UR4 ;  /* 0x0000000400037c02 */ /* 0x000fca0008000f00 */
[----:B------:R-:W-:-:S05]  /*8ea0*/  @P0 IMAD.SHL.U32 R3, R3, 0x8, RZ ;  /* 0x0000000803030824 */ /* 0x000fca00078e00ff */
[----:B------:R-:W-:-:S04]  /*8eb0*/  @P0 LOP3.LUT R3, R3, 0x8, RZ, 0xc0, !PT ;  /* 0x0000000803030812 */ /* 0x000fc800078ec0ff */
[----:B------:R-:W-:-:S04]  /*8ec0*/  @P0 IADD3 R0, R0, 0x10, R3 ;  /* 0x0000001000000810 */ /* 0x000fc80007ffe003 */
[----:B------:R-:W-:-:S04]  /*8ed0*/  @P0 PRMT R0, R18, 0x654, R0 ;  /* 0x0000065412000816 */ /* 0x000fc80000000000 */
[----:B------:R0:W-:Y:S01]  /*8ee0*/  @P0 SYNCS.ARRIVE.TRANS64.RED.A1T0 RZ, [R0+URZ], RZ ;  /* 0x000000ff00ff09a7 */ /* 0x0001e2000810043f */
[----:B------:R-:W-:-:S13]  /*8ef0*/  ISETP.GT.U32.AND P0, PT, R19, 0x1, PT ;  /* 0x000000011300780c */ /* 0x000fda0003f04070 */
[----:B0-----:R-:W-:Y:S05]  /*8f00*/  @P0 BRA `(.L_x_30) ;  /* 0x0000000000040947 */ /* 0x001fea0003800000 */
[----:B------:R-:W-:Y:S01]  /*8f10*/  BPT.TRAP 0x1 ;  /* 0x000000040000795c */ /* 0x000fe20000300000 */
.L_x_30:
[----:B------:R-:W0:Y:S01]  /*8f20*/  S2R R7, SR_TID.X ;  /* 0x0000000000077919 */ /* 0x000e220000002100 */
[----:B------:R-:W1:Y:S01]  /*8f30*/  LDC R6, c[0x0][0x288] ;  /* 0x0000a200ff067b82 */ /* 0x000e620000000800 */
[----:B-----5:R-:W-:Y:S01]  /*8f40*/  IMAD.SHL.U32 R8, R23, 0x200, RZ ;  /* 0x0000020017087824 */ /* 0x020fe200078e00ff */
[----:B------:R-:W-:Y:S01]  /*8f50*/  ULDC UR4, c[0x0][0x284] ;  /* 0x0000a10000047ab9 */ /* 0x000fe20000000800 */
[----:B------:R-:W-:Y:S01]  /*8f60*/  SHF.R.S32.HI R14, RZ, 0x1f, R157 ;  /* 0x0000001fff0e7819 */ /* 0x000fe2000001149d */
[----:B------:R-:W-:Y:S01]  /*8f70*/  ULDC.64 UR6, c[0x0][0x5d0] ;  /* 0x0001740000067ab9 */ /* 0x000fe20000000a00 */
[----:B------:R-:W-:-:S04]  /*8f80*/  UIADD3 UR39, UR40, UR39, URZ ;  /* 0x0000002728277290 */ /* 0x000fc8000fffe03f */
[----:B------:R-:W-:-:S04]  /*8f90*/  UISETP.GT.U32.AND UP1, UPT, UR39, 0x1, UPT ;  /* 0x000000012700788c */ /* 0x000fc8000bf24070 */
[----:B------:R-:W-:-:S04]  /*8fa0*/  UISETP.LT.U32.AND UP1, UPT, UR40, 0x2, UP1 ;  /* 0x000000022800788c */ /* 0x000fc80008f21070 */
[----:B------:R-:W-:Y:S01]  /*8fb0*/  USEL UR5, URZ, 0x1, !UP1 ;  /* 0x000000013f057887 */ /* 0x000fe2000c800000 */
[----:B-1----:R-:W-:Y:S02]  /*8fc0*/  ISETP.GE.AND P0, PT, R8, R6, PT ;  /* 0x000000060800720c */ /* 0x002fe40003f06270 */
[--C-:B0-----:R-:W-:Y:S02]  /*8fd0*/  SHF.R.U32.HI R4, RZ, 0x2, R7.reuse ;  /* 0x00000002ff047819 */ /* 0x101fe40000011607 */
[----:B------:R-:W-:Y:S02]  /*8fe0*/  LOP3.LUT R5, R7, 0x60, RZ, 0xc0, !PT ;  /* 0x0000006007057812 */ /* 0x000fe400078ec0ff */
[----:B------:R-:W-:Y:S02]  /*8ff0*/  SHF.R.U32.HI R0, RZ, 0x7, R7 ;  /* 0x00000007ff007819 */ /* 0x000fe40000011607 */
[----:B------:R-:W-:Y:S02]  /*9000*/  LOP3.LUT R4, R4, 0x7, RZ, 0xc0, !PT ;  /* 0x0000000704047812 */ /* 0x000fe400078ec0ff */
[----:B------:R-:W-:-:S02]  /*9010*/  SHF.R.U32.HI R5, RZ, 0x1, R5 ;  /* 0x00000001ff057819 */ /* 0x000fc40000011605 */
[----:B------:R-:W-:Y:S02]  /*9020*/  LOP3.LUT R0, R0, 0x1, RZ, 0xc0, !PT ;  /* 0x0000000100007812 */ /* 0x000fe400078ec0ff */
[--C-:B------:R-:W-:Y:S02]  /*9030*/  IADD3 R3, RZ, -R5, -R4.reuse ;  /* 0x80000005ff037210 */ /* 0x100fe40007ffe804 */
[----:B------:R-:W-:Y:S01]  /*9040*/  SHF.L.U32 R9, R7, 0x1, RZ ;  /* 0x0000000107097819 */ /* 0x000fe200000006ff */
[C---:B------:R-:W-:Y:S02]  /*9050*/  IMAD.SHL.U32 R156, R0.reuse, 0x40, RZ ;  /* 0x00000040009c7824 */ /* 0x040fe400078e00ff */
[----:B------:R-:W-:Y:S02]  /*9060*/  IMAD R3, R0, -0x40, R3 ;  /* 0xffffffc000037824 */ /* 0x000fe400078e0203 */
[----:B------:R-:W-:Y:S01]  /*9070*/  IMAD.SHL.U32 R0, R22, 0x80, RZ ;  /* 0x0000008016007824 */ /* 0x000fe200078e00ff */
[----:B------:R-:W-:Y:S01]  /*9080*/  LOP3.LUT R156, R156, 0x40, R4, 0xe2, !PT ;  /* 0x000000409c9c7812 */ /* 0x000fe200078ee204 */
[----:B------:R-:W-:-:S02]  /*9090*/  IMAD R4, R14, UR6, RZ ;  /* 0x000000060e047c24 */ /* 0x000fc4000f8e02ff */
[----:B------:R-:W-:Y:S01]  /*90a0*/  IMAD.WIDE R22, R22, 0x80, RZ ;  /* 0x0000008016167825 */ /* 0x000fe200078e02ff */
[C---:B------:R-:W-:Y:S02]  /*90b0*/  ISETP.GE.OR P0, PT, R0.reuse, UR4, P0 ;  /* 0x0000000400007c0c */ /* 0x040fe40008706670 */
[----:B------:R-:W-:Y:S01]  /*90c0*/  IADD3 R0, -R0, UR4, R3 ;  /* 0x0000000400007c10 */ /* 0x000fe2000fffe103 */
[----:B------:R-:W-:Y:S01]  /*90d0*/  IMAD R4, R157, UR7, R4 ;  /* 0x000000079d047c24 */ /* 0x000fe2000f8e0204 */
[----:B------:R-:W-:Y:S01]  /*90e0*/  LOP3.LUT R3, R7, 0x3, RZ, 0xc0, !PT ;  /* 0x0000000307037812 */ /* 0x000fe200078ec0ff */
[----:B------:R-:W-:Y:S01]  /*90f0*/  USHF.R.U32.HI UR4, URZ, 0x1, UR39 ;  /* 0x000000013f047899 */ /* 0x000fe20008011627 */
[----:B------:R-:W-:Y:S01]  /*9100*/  LOP3.LUT R156, R22, R156, R5, 0xfe, !PT ;  /* 0x0000009c169c7212 */ /* 0x000fe200078efe05 */
[----:B------:R-:W-:Y:S02]  /*9110*/  ULOP3.LUT UR39, UR39, 0x1, URZ, 0xc0, !UPT ;  /* 0x0000000127277892 */ /* 0x000fe4000f8ec03f */
[----:B------:R-:W-:Y:S01]  /*9120*/  IMAD R3, R3, -0x2, R6 ;  /* 0xfffffffe03037824 */ /* 0x000fe200078e0206 */
[----:B------:R-:W-:-:S03]  /*9130*/  ULOP3.LUT UR4, UR4, 0x1, URZ, 0xc0, !UPT ;  /* 0x0000000104047892 */ /* 0x000fc6000f8ec03f */
[----:B------:R-:W-:Y:S01]  /*9140*/  IMAD.IADD R3, R3, 0x1, -R8 ;  /* 0x0000000103037824 */ /* 0x000fe200078e0a08 */
[----:B------:R-:W-:Y:S01]  /*9150*/  LOP3.LUT R8, R8, 0x6, R9, 0xf8, !PT ;  /* 0x0000000608087812 */ /* 0x000fe200078ef809 */
[----:B------:R-:W-:-:S03]  /*9160*/  UISETP.NE.U32.AND UP0, UPT, UR4, 0x1, UPT ;  /* 0x000000010400788c */ /* 0x000fc6000bf05070 */
[--C-:B------:R-:W-:Y:S01]  /*9170*/  SHF.R.S32.HI R9, RZ, 0x1f, R8.reuse ;  /* 0x0000001fff097819 */ /* 0x100fe20000011408 */
[----:B------:R-:W-:Y:S02]  /*9180*/  UISETP.GT.U32.AND UP0, UPT, UR40, 0x1, !UP0 ;  /* 0x000000012800788c */ /* 0x000fe4000c704070 */
[----:B------:R-:W-:Y:S02]  /*9190*/  IMAD.WIDE.U32 R10, R157, UR6, R8 ;  /* 0x000000069d0a7c25 */ /* 0x000fe4000f8e0008 */
[----:B------:R-:W-:Y:S02]  /*91a0*/  USEL UR4, URZ, 0x1, !UP0 ;  /* 0x000000013f047887 */ /* 0x000fe4000c000000 */
[----:B------:R-:W-:Y:S02]  /*91b0*/  IMAD.IADD R11, R11, 0x1, R4 ;  /* 0x000000010b0b7824 */ /* 0x000fe400078e0204 */
[----:B------:R-:W-:Y:S01]  /*91c0*/  ULOP3.LUT UR38, UR4, UR38, UR5, 0x96, !UPT ;  /* 0x0000002604267292 */ /* 0x000fe2000f8e9605 */
[----:B------:R-:W-:-:S05]  /*91d0*/  IMAD.MOV.U32 R4, RZ, RZ, -0x1 ;  /* 0xffffffffff047424 */ /* 0x000fca00078e00ff */
[----:B------:R0:W-:Y:S01]  /*91e0*/  STL [R1+0x208], R4 ;  /* 0x0002080401007387 */ /* 0x0001e20000100800 */
[----:B------:R-:W-:Y:S05]  /*91f0*/  @P0 BRA `(.L_x_32) ;  /* 0x0000010400540947 */ /* 0x000fea0003800000 */
[----:B------:R-:W1:Y:S01]  /*9200*/  LDC.64 R6, c[0x0][0x5c8] ;  /* 0x00017200ff067b82 */ /* 0x000e620000000a00 */
[----:B------:R-:W-:Y:S01]  /*9210*/  FSETP.NEU.AND P1, PT, R16, RZ, PT ;  /* 0x000000ff1000720b */ /* 0x000fe20003f2d000 */
[----:B------:R-:W-:Y:S01]  /*9220*/  BSSY B0, `(.L_x_32) ;  /* 0x0001052000007945 */ /* 0x000fe20003800000 */
[----:B------:R-:W-:-:S04]  /*9230*/  ISETP.GT.AND P0, PT, R3, RZ, PT ;  /* 0x000000ff0300720c */ /* 0x000fc80003f04270 */
[----:B------:R-:W-:Y:S01]  /*9240*/  ISETP.GT.AND P2, PT, R0, RZ, P0 ;  /* 0x000000ff0000720c */ /* 0x000fe20000744270 */
[-C--:B-1----:R-:W-:Y:S02]  /*9250*/  IMAD R5, R23, R6.reuse, RZ ;  /* 0x0000000617057224 */ /* 0x082fe400078e02ff */
[----:B------:R-:W-:-:S04]  /*9260*/  IMAD.WIDE.U32 R10, R156, R6, R10 ;  /* 0x000000069c0a7225 */ /* 0x000fc800078e000a */
[----:B------:R-:W-:-:S04]  /*9270*/  IMAD R5, R156, R7, R5 ;  /* 0x000000079c057224 */ /* 0x000fc800078e0205 */
[----:B------:R-:W-:Y:S01]  /*9280*/  IMAD.IADD R5, R11, 0x1, R5 ;  /* 0x000000010b057824 */ /* 0x000fe200078e0205 */
[----:B------:R-:W-:Y:S06]  /*9290*/  @!P1 BRA `(.L_x_33) ;  /* 0x000000b000949947 */ /* 0x000fec0003800000 */
[----:B------:R-:W1:Y:S01]  /*92a0*/  LDC.64 R20, c[0x0][0x5b8] ;  /* 0x00016e00ff147b82 */ /* 0x000e620000000a00 */
[----:B------:R-:W-:Y:S01]  /*92b0*/  ULDC.64 UR4, c[0x0][0x5c0] ;  /* 0x0001700000047ab9 */ /* 0x000fe20000000a00 */
[----:B------:R-:W2:Y:S01]  /*92c0*/  LDL.LU R160, [R1] ;  /* 0x0000000001a07983 */ /* 0x000ea20000300800 */
[----:B0-----:R-:W-:-:S04]  /*92d0*/  LEA R4, P1, R10, UR4, 0x1 ;  /* 0x000000040a047c11 */ /* 0x001fc8000f8208ff */
[----:B------:R-:W-:Y:S01]  /*92e0*/  LEA.HI.X R5, R10, UR5, R5, 0x1, P1 ;  /* 0x000000050a057c11 */ /* 0x000fe200088f0c05 */
[----:B------:R-:W0:Y:S01]  /*92f0*/  LDC.64 R12, c[0x0][0x5b0] ;  /* 0x00016c00ff0c7b82 */ /* 0x000e220000000a00 */
[----:B-1----:R-:W-:-:S07]  /*9300*/  IMAD R159, R14, R20, RZ ;  /* 0x000000140e9f7224 */ /* 0x002fce00078e02ff */
[----:B------:R-:W1:Y:S01]  /*9310*/  LDC.64 R14, c[0x0][0x5a8] ;  /* 0x00016a00ff0e7b82 */ /* 0x000e620000000a00 */
[----:B------:R-:W-:-:S04]  /*9320*/  IMAD.WIDE.U32 R154, R157, R20, R8 ;  /* 0x000000149d9a7225 */ /* 0x000fc800078e0008 */
[----:B------:R-:W-:Y:S02]  /*9330*/  IMAD R159, R157, R21, R159 ;  /* 0x000000159d9f7224 */ /* 0x000fe400078e029f */
[-C--:B0-----:R-:W-:Y:S02]  /*9340*/  IMAD R158, R23, R12.reuse, RZ ;  /* 0x0000000c179e7224 */ /* 0x081fe400078e02ff */
[----:B------:R-:W-:Y:S01]  /*9350*/  IMAD.MOV.U32 R22, RZ, RZ, R154 ;  /* 0x000000ffff167224 */ /* 0x000fe200078e009a */
[----:B------:R-:W-:Y:S01]  /*9360*/  IADD3 R23, R155, R159, RZ ;  /* 0x0000009f9b177210 */ /* 0x000fe20007ffe0ff */
[C---:B------:R-:W-:Y:S02]  /*9370*/  IMAD R158, R156.reuse, R13, R158 ;  /* 0x0000000d9c9e7224 */ /* 0x040fe400078e029e */
[----:B------:R-:W-:-:S04]  /*9380*/  IMAD.WIDE.U32 R10, R156, R12, R22 ;  /* 0x0000000c9c0a7225 */ /* 0x000fc800078e0016 */
[----:B------:R-:W-:Y:S01]  /*9390*/  IMAD.IADD R11, R11, 0x1, R158 ;  /* 0x000000010b0b7824 */ /* 0x000fe200078e029e */
[----:B-1----:R-:W-:-:S04]  /*93a0*/  LEA R152, P1, R10, R14, 0x1 ;  /* 0x0000000e0a987211 */ /* 0x002fc800078208ff */
[----:B------:R-:W-:-:S05]  /*93b0*/  LEA.HI.X R153, R10, R15, R11, 0x1, P1 ;  /* 0x0000000f0a997211 */ /* 0x000fca00008f0c0b */
[----:B------:R-:W3:Y:S01]  /*93c0*/  @P2 LDG.E.LTC128B.U16 R21, desc[UR36][R152.64] ;  /* 0x0000002498152981 */ /* 0x000ee2000c1e1520 */
[----:B------:R-:W-:Y:S01]  /*93d0*/  BSSY B1, `(.L_x_34) ;  /* 0x0000010000017945 */ /* 0x000fe20003800000 */
[----:B---3--:R-:W-:-:S05]  /*93e0*/  HADD2.F32 R10, -RZ, R21.H0_H0 ;  /* 0x20000015ff0a7230 */ /* 0x008fca0000004100 */
[----:B------:R-:W-:-:S04]  /*93f0*/  FMUL R10, R10, R16 ;  /* 0x000000100a0a7220 */ /* 0x000fc80000400000 */
[----:B--2---:R-:W-:-:S05]  /*9400*/  FFMA R10, R160, R2, R10 ;  /* 0x00000002a00a7223 */ /* 0x004fca000000000a */
[----:B------:R-:W-:-:S05]  /*9410*/  F2FP.F16.F32.PACK_AB R10, RZ, R10 ;  /* 0x0000000aff0a723e */ /* 0x000fca00000000ff */
[----:B------:R0:W-:Y:S02]  /*9420*/  @P2 STG.E.U16 desc[UR36][R4.64], R10 ;  /* 0x0000000a04002986 */ /* 0x0001e4000c101524 */
[----:B0-----:R-:W-:-:S04]  /*9430*/  IMAD.WIDE.U32 R10, R156, R12, R8 ;  /* 0x0000000c9c0a7225 */ /* 0x001fc800078e0008 */
[----:B------:R-:W-:Y:S02]  /*9440*/  IMAD.IADD R11, R158, 0x1, R11 ;  /* 0x000000019e0b7824 */ /* 0x000fe400078e020b */
[----:B------:R-:W-:-:S04]  /*9450*/  IMAD.WIDE.U32 R152, R157, R20, R10 ;  /* 0x000000149d987225 */ /* 0x000fc800078e000a */
[----:B------:R-:W-:Y:S01]  /*9460*/  IMAD.IADD R11, R159, 0x1, R153 ;  /* 0x000000019f0b7824 */ /* 0x000fe200078e0299 */
[----:B------:R-:W-:-:S04]  /*9470*/  LEA R10, P1, R152, R14, 0x1 ;  /* 0x0000000e980a7211 */ /* 0x000fc800078208ff */
[----:B------:R-:W-:Y:S02]  /*9480*/  LEA.HI.X R11, R152, R15, R11, 0x1, P1 ;  /* 0x0000000f980b7211 */ /* 0x000fe400008f0c0b */
[----:B------:R-:W-:-:S04]  /*9490*/  ISETP.GT.AND P1, PT, R3, 0x1, PT ;  /* 0x000000010300780c */ /* 0x000fc80003f24270 */
[----:B------:R-:W-:-:S13]  /*94a0*/  ISETP.GT.AND P2, PT, R0, RZ, P1 ;  /* 0x000000ff0000720c */ /* 0x000fda0000f44270 */
[----:B------:R-:W-:Y:S05]  /*94b0*/  @!P2 BRA `(.L_x_35) ;  /* 0x000000000004a947 */ /* 0x000fea0003800000 */
[----:B------:R0:W5:Y:S02]  /*94c0*/  LDG.E.LTC128B.U16 R21, desc[UR36][R10.64+0x2] ;  /* 0x000002240a157981 */ /* 0x000164000c1e1520 */
.L_x_35:
[----:B------:R-:W-:Y:S05]  /*94d0*/  BSYNC B1 ;  /* 0x0000000000017941 */ /* 0x000fea0003800000 */
.L_x_34:
[----:B------:R-:W2:Y:S01]  /*94e0*/  LDL.LU R152, [R1+0x4] ;  /* 0x0000040001987983 */ /* 0x000ea20000300800 */
[----:B-----5:R-:W-:Y:S01]  /*94f0*/  HADD2.F32 R22, -RZ, R21.H0_H0 ;  /* 0x20000015ff167230 */ /* 0x020fe20000004100 */
[----:B------:R-:W-:Y:S02]  /*9500*/  SHF.L.U64.HI R153, R12, 0x3, R13 ;  /* 0x000000030c997819 */ /* 0x000fe4000001020d */
[----:B------:R-:W-:Y:S01]  /*9510*/  ISETP.GT.AND P0, PT, R0, 0x8, P0 ;  /* 0x000000080000780c */ /* 0x000fe20000704270 */
[----:B------:R-:W3:Y:S01]  /*9520*/  LDL.LU R160, [R1+0x8] ;  /* 0x0000080001a07983 */ /* 0x000ee20000300800 */
[----:B------:R-:W-:-:S04]  /*9530*/  FMUL R22, R22, R16 ;  /* 0x0000001016167220 */ /* 0x000fc80000400000 */
[----:B--2---:R-:W-:Y:S01]  /*9540*/  FFMA R22, R152, R2, R22 ;  /* 0x0000000298167223 */ /* 0x004fe20000000016 */
[----:B------:R-:W-:-:S05]  /*9550*/  SHF.L.U32 R152, R12, 0x3, RZ ;  /* 0x000000030c987819 */ /* 0x000fca00000006ff */
[----:B------:R-:W-:Y:S01]  /*9560*/  IMAD.WIDE.U32 R152, R156, R12, R152 ;  /* 0x0000000c9c987225 */ /* 0x000fe200078e0098 */
[----:B------:R-:W-:-:S03]  /*9570*/  F2FP.F16.F32.PACK_AB R12, RZ, R22 ;  /* 0x00000016ff0c723e */ /* 0x000fc600000000ff */
[----:B------:R-:W-:Y:S02]  /*9580*/  IMAD.IADD R158, R158, 0x1, R153 ;  /* 0x000000019e9e7824 */ /* 0x000fe400078e0299 */
[----:B------:R1:W-:Y:S01]  /*9590*/  @P2 STG.E.U16 desc[UR36][R4.64+0x2], R12 ;  /* 0x0000020c04002986 */ /* 0x0003e2000c101524 */
[----:B------:R-:W-:-:S05]  /*95a0*/  IADD3 R154, P2, R154, R152, RZ ;  /* 0x000000989a9a7210 */ /* 0x000fca0007f5e0ff */
[----:B------:R-:W-:Y:S01]  /*95b0*/  IMAD.X R23, R158, 0x1, R23, P2 ;  /* 0x000000019e177824 */ /* 0x000fe200010e0617 */
[----:B------:R-:W-:-:S04]  /*95c0*/  LEA R22, P2, R154, R14, 0x1 ;  /* 0x0000000e9a167211 */ /* 0x000fc800078408ff */
[----:B------:R-:W-:Y:S02]  /*95d0*/  LEA.HI.X R23, R154, R15, R23, 0x1, P2 ;  /* 0x0000000f9a177211 */ /* 0x000fe400010f0c17 */
[----:B-1----:R-:W-:-:S06]  /*95e0*/  PRMT R12, R21, 0x7610, R12 ;  /* 0x00007610150c7816 */ /* 0x002fcc000000000c */
[----:B------:R-:W2:Y:S01]  /*95f0*/  @P0 LDG.E.LTC128B.U16 R12, desc[UR36][R22.64] ;  /* 0x00000024160c0981 */ /* 0x000ea2000c1e1520 */
[----:B------:R-:W-:Y:S01]  /*9600*/  IADD3 R8, P2, R8, R152, RZ ;  /* 0x0000009808087210 */ /* 0x000fe20007f5e0ff */
[----:B------:R-:W-:Y:S01]  /*9610*/  BSSY B1, `(.L_x_36) ;  /* 0x0000011000017945 */ /* 0x000fe20003800000 */
[----:B------:R-:W-:Y:S02]  /*9620*/  SHF.L.U64.HI R7, R6, 0x4, R7 ;  /* 0x0000000406077819 */ /* 0x000fe40000010207 */
[----:B------:R-:W-:Y:S01]  /*9630*/  ISETP.GT.AND P1, PT, R0, 0x8, P1 ;  /* 0x000000080000780c */ /* 0x000fe20000f24270 */
[----:B------:R-:W-:Y:S02]  /*9640*/  IMAD.X R9, R9, 0x1, R158, P2 ;  /* 0x0000000109097824 */ /* 0x000fe400010e069e */
[----:B------:R-:W-:-:S04]  /*9650*/  IMAD.WIDE.U32 R20, R157, R20, R8 ;  /* 0x000000149d147225 */ /* 0x000fc800078e0008 */
[----:B------:R-:W-:Y:S01]  /*9660*/  IMAD.IADD R159, R159, 0x1, R21 ;  /* 0x000000019f9f7824 */ /* 0x000fe200078e0215 */
[----:B------:R-:W-:-:S04]  /*9670*/  LEA R8, P2, R20, R14, 0x1 ;  /* 0x0000000e14087211 */ /* 0x000fc800078408ff */
[----:B------:R-:W-:Y:S02]  /*9680*/  LEA.HI.X R9, R20, R15, R159, 0x1, P2 ;  /* 0x0000000f14097211 */ /* 0x000fe400010f0c9f */
[----:B------:R-:W-:-:S04]  /*9690*/  LEA R6, P2, R6, R4, 0x4 ;  /* 0x0000000406067211 */ /* 0x000fc800078420ff */
[----:B------:R-:W-:Y:S01]  /*96a0*/  IADD3.X R7, R7, R5, RZ, P2, !PT ;  /* 0x0000000507077210 */ /* 0x000fe200017fe4ff */
[----:B--2---:R-:W-:-:S05]  /*96b0*/  HADD2.F32 R13, -RZ, R12.H0_H0 ;  /* 0x2000000cff0d7230 */ /* 0x004fca0000004100 */
[----:B------:R-:W-:-:S04]  /*96c0*/  FMUL R13, R13, R16 ;  /* 0x000000100d0d7220 */ /* 0x000fc80000400000 */
[----:B---3--:R-:W-:-:S05]  /*96d0*/  FFMA R13, R160, R2, R13 ;  /* 0x00000002a00d7223 */ /* 0x008fca000000000d */
[----:B------:R-:W-:-:S05]  /*96e0*/  F2FP.F16.F32.PACK_AB R13, RZ, R13 ;  /* 0x0000000dff0d723e */ /* 0x000fca00000000ff */
[----:B------:R1:W-:Y:S01]  /*96f0*/  @P0 STG.E.U16 desc[UR36][R6.64], R13 ;  /* 0x0000000d06000986 */ /* 0x0003e2000c101524 */
[----:B------:R-:W-:Y:S05]  /*9700*/  @!P1 BRA `(.L_x_37) ;  /* 0x0000000000049947 */ /* 0x000fea0003800000 */
[----:B------:R2:W5:Y:S02]  /*9710*/  LDG.E.LTC128B.U16 R12, desc[UR36][R8.64+0x2] ;  /* 0x00000224080c7981 */ /* 0x000564000c1e1520 */
.L_x_37:
[----:B------:R-:W-:Y:S05]  /*9720*/  BSYNC B1 ;  /* 0x0000000000017941 */ /* 0x000fea0003800000 */
.L_x_36:
[----:B------:R-:W3:Y:S01]  /*9730*/  LDL.LU R14, [R1+0xc] ;  /* 0x00000c00010e7983 */ /* 0x000ee20000300800 */
[----:B-1---5:R-:W-:Y:S01]  /*9740*/  HADD2.F32 R13, -RZ, R12.H0_H0 ;  /* 0x2000000cff0d7230 */ /* 0x022fe20000004100 */
[----:B------:R-:W-:Y:S01]  /*9750*/  ISETP.GT.AND P0, PT, R3, 0x8, PT ;  /* 0x000000080300780c */ /* 0x000fe20003f04270 */
[----:B------:R-:W-:Y:S03]  /*9760*/  BSSY B1, `(.L_x_38) ;  /* 0x0000008000017945 */ /* 0x000fe60003800000 */
[----:B------:R-:W-:Y:S01]  /*9770*/  FMUL R13, R13, R16 ;  /* 0x000000100d0d7220 */ /* 0x000fe20000400000 */
[----:B------:R-:W-:-:S03]  /*9780*/  ISETP.GT.AND P2, PT, R0, RZ, P0 ;  /* 0x000000ff0000720c */ /* 0x000fc60000744270 */
[----:B---3--:R-:W-:-:S05]  /*9790*/  FFMA R13, R14, R2, R13 ;  /* 0x000000020e0d7223 */ /* 0x008fca000000000d */
[----:B------:R-:W-:-:S05]  /*97a0*/  F2FP.F16.F32.PACK_AB R13, RZ, R13 ;  /* 0x0000000dff0d723e */ /* 0x000fca00000000ff */
[----:B------:R1:W-:Y:S01]  /*97b0*/  @P1 STG.E.U16 desc[UR36][R6.64+0x2], R13 ;  /* 0x0000020d06001986 */ /* 0x0003e2000c101524 */
[----:B------:R-:W-:Y:S05]  /*97c0*/  @!P2 BRA `(.L_x_39) ;  /* 0x000000000004a947 */ /* 0x000fea0003800000 */
[----:B------:R3:W5:Y:S02]  /*97d0*/  LDG.E.LTC128B.U16 R12, desc[UR36][R10.64+0x10] ;  /* 0x000010240a0c7981 */ /* 0x000764000c1e1520 */
.L_x_39:
[----:B------:R-:W-:Y:S05]  /*97e0*/  BSYNC B1 ;  /* 0x0000000000017941 */ /* 0x000fea0003800000 */
.L_x_38:
[----:B------:R-:W4:Y:S01]  /*97f0*/  LDL.LU R14, [R1+0x10] ;  /* 0x00001000010e7983 */ /* 0x000f220000300800 */
[----:B-1---5:R-:W-:Y:S01]  /*9800*/  HADD2.F32 R13, -RZ, R12.H0_H0 ;  /* 0x2000000cff0d7230 */ /* 0x022fe20000004100 */
[----:B------:R-:W-:Y:S01]  /*9810*/  ISETP.GT.AND P1, PT, R3, 0x9, PT ;  /* 0x000000090300780c */ /* 0x000fe20003f24270 */
[----:B------:R-:W-:Y:S03]  /*9820*/  BSSY B1, `(.L_x_40) ;  /* 0x0000008000017945 */ /* 0x000fe60003800000 */
[----:B------:R-:W-:Y:S01]  /*9830*/  FMUL R13, R13, R16 ;  /* 0x000000100d0d7220 */ /* 0x000fe20000400000 */
[----:B------:R-:W-:-:S03]  /*9840*/  ISETP.GT.AND P3, PT, R0, RZ, P1 ;  /* 0x000000ff0000720c */ /* 0x000fc60000f64270 */
[----:B----4-:R-:W-:-:S05]  /*9850*/  FFMA R13, R14, R2, R13 ;  /* 0x000000020e0d7223 */ /* 0x010fca000000000d */
[----:B------:R-:W-:-:S05]  /*9860*/  F2FP.F16.F32.PACK_AB R13, RZ, R13 ;  /* 0x0000000dff0d723e */ /* 0x000fca00000000ff */
[----:B------:R1:W-:Y:S01]  /*9870*/  @P2 STG.E.U16 desc[UR36][R4.64+0x10], R13 ;  /* 0x0000100d04002986 */ /* 0x0003e2000c101524 */
[----:B------:R-:W-:Y:S05]  /*9880*/  @!P3 BRA `(.L_x_41) ;  /* 0x000000000004b947 */ /* 0x000fea0003800000 */
[----:B------:R4:W5:Y:S02]  /*9890*/  LDG.E.LTC128B.U16 R12, desc[UR36][R10.64+0x12] ;  /* 0x000012240a0c7981 */ /* 0x000964000c1e1520 */
.L_x_41:
[----:B------:R-:W-:Y:S05]  /*98a0*/  BSYNC B1 ;  /* 0x0000000000017941 */ /* 0x000fea0003800000 */
.L_x_40:
[----:B------:R-:W2:Y:S01]  /*98b0*/  LDL.LU R14, [R1+0x14] ;  /* 0x00001400010e7983 */ /* 0x000ea20000300800 */
[----:B-1---5:R-:W-:Y:S01]  /*98c0*/  HADD2.F32 R13, -RZ, R12.H0_H0 ;  /* 0x2000000cff0d7230 */ /* 0x022fe20000004100 */
[----:B------:R-:W-:Y:S01]  /*98d0*/  ISETP.GT.AND P0, PT, R0, 0x8, P0 ;  /* 0x000000080000780c */ /* 0x000fe20000704270 */
[----:B------:R-:W-:Y:S03]  /*98e0*/  BSSY B1, `(.L_x_42) ;  /* 0x0000007000017945 */ /* 0x000fe60003800000 */
[----:B------:R-:W-:-:S04]  /*98f0*/  FMUL R13, R13, R16 ;  /* 0x000000100d0d7220 */ /* 0x000fc80000400000 */
[----:B--2---:R-:W-:-:S05]  /*9900*/  FFMA R13, R14, R2, R13 ;  /* 0x000000020e0d7223 */ /* 0x004fca000000000d */
[----:B------:R-:W-:-:S05]  /*9910*/  F2FP.F16.F32.PACK_AB R13, RZ, R13 ;  /* 0x0000000dff0d723e */ /* 0x000fca00000000ff */
[----:B------:R1:W-:Y:S01]  /*9920*/  @P3 STG.E.U16 desc[UR36][R4.64+0x12], R13 ;  /* 0x0000120d04003986 */ /* 0x0003e2000c101524 */
[----:B------:R-:W-:Y:S05]  /*9930*/  @!P0 BRA `(.L_x_43) ;  /* 0x0000000000048947 */ /* 0x000fea0003800000 */
[----:B------:R2:W5:Y:S02]  /*9940*/  LDG.E.LTC128B.U16 R12, desc[UR36][R8.64+0x10] ;  /* 0x00001024080c7981 */ /* 0x000564000c1e1520 */
.L_x_43:
[----:B------:R-:W-:Y:S05]  /*9950*/  BSYNC B1 ;  /* 0x0000000000017941 */ /* 0x000fea0003800000 */
.L_x_42:
[----:B------:R-:W3:Y:S01]  /*9960*/  LDL.LU R14, [R1+0x18] ;  /* 0x00001800010e7983 */ /* 0x000ee20000300800 */
[----:B-1---5:R-:W-:Y:S01]  /*9970*/  HADD2.F32 R13, -RZ, R12.H0_H0 ;  /* 0x2000000cff0d7230 */ /* 0x022fe20000004100 */
[----:B------:R-:W-:Y:S01]  /*9980*/  ISETP.GT.AND P1, PT, R0, 0x8, P1 ;  /* 0x000000080000780c */ /* 0x000fe20000f24270 */
[----:B------:R-:W-:Y:S03]  /*9990*/  BSSY B1, `(.L_x_44) ;  /* 0x0000007000017945 */ /* 0x000fe60003800000 */
[----:B------:R-:W-:-:S04]  /*99a0*/  FMUL R13, R13, R16 ;  /* 0x000000100d0d7220 */ /* 0x000fc80000400000 */
[----:B---3--:R-:W-:-:S05]  /*99b0*/  FFMA R13, R14, R2, R13 ;  /* 0x000000020e0d7223 */ /* 0x008fca000000000d */
[----:B------:R-:W-:-:S05]  /*99c0*/  F2FP.F16.F32.PACK_AB R13, RZ, R13 ;  /* 0x0000000dff0d723e */ /* 0x000fca00000000ff */
[----:B------:R1:W-:Y:S01]  /*99d0*/  @P0 STG.E.U16 desc[UR36][R6.64+0x10], R13 ;  /* 0x0000100d06000986 */ /* 0x0003e2000c101524 */
[----:B------:R-:W-:Y:S05]  /*99e0*/  @!P1 BRA `(.L_x_45) ;  /* 0x0000000000049947 */ /* 0x000fea0003800000 */
[----:B------:R3:W5:Y:S02]  /*99f0*/  LDG.E.LTC128B.U16 R12, desc[UR36][R8.64+0x12] ;  /* 0x00001224080c7981 */ /* 0x000764000c1e1520 */
.L_x_45:
[----:B------:R-:W-:Y:S05]  /*9a00*/  BSYNC B1 ;  /* 0x0000000000017941 */ /* 0x000fea0003800000 */
.L_x_44:
[----:B------:R-:W2:Y:S01]  /*9a10*/  LDL.LU R14, [R1+0x1c] ;  /* 0x00001c00010e7983 */ /* 0x000ea20000300800 */
[----:B-1---5:R-:W-:Y:S01]  /*9a20*/  HADD2.F32 R13, -RZ, R12.H0_H0 ;  /* 0x2000000cff0d7230 */ /* 0x022fe20000004100 */
[----:B------:R-:W-:Y:S01]  /*9a30*/  ISETP.GT.AND P0, PT, R3, 0x10, PT ;  /* 0x000000100300780c */ /* 0x000fe20003f04270 */
[----:B------:R-:W-:Y:S03]  /*9a40*/  BSSY B1, `(.L_x_46) ;  /* 0x0000008000017945 */ /* 0x000fe60003800000 */
[----:B------:R-:W-:Y:S01]  /*9a50*/  FMUL R13, R13, R16 ;  /* 0x000000100d0d7220 */ /* 0x000fe20000400000 */
[----:B------:R-:W-:-:S03]  /*9a60*/  ISETP.GT.AND P2, PT, R0, RZ, P0 ;  /* 0x000000ff0000720c */ /* 0x000fc60000744270 */
[----:B--2---:R-:W-:-:S05]  /*9a70*/  FFMA R13, R14, R2, R13 ;  /* 0x000000020e0d7223 */ /* 0x004fca000000000d */
[----:B------:R-:W-:-:S05]  /*9a80*/  F2FP.F16.F32.PACK_AB R13, RZ, R13 ;  /* 0x0000000dff0d723e */ /* 0x000fca00000000ff */
[----:B------:R1:W-:Y:S01]  /*9a90*/  @P1 STG.E.U16 desc[UR36][R6.64+0x12], R13 ;  /* 0x0000120d06001986 */ /* 0x0003e2000c101524 */
[----:B------:R-:W-:Y:S05]  /*9aa0*/  @!P2 BRA `(.L_x_47) ;  /* 0x000000000004a947 */ /* 0x000fea0003800000 */
[----:B------:R2:W5:Y:S02]  /*9ab0*/  LDG.E.LTC128B.U16 R12, desc[UR36][R10.64+0x20] ;  /* 0x000020240a0c7981 */ /* 0x000564000c1e1520 */
.L_x_47:
[----:B------:R-:W-:Y:S05]  /*9ac0*/  BSYNC B1 ;  /* 0x0000000000017941 */ /* 0x000fea0003800000 */
.L_x_46:
        /* <DEDUP_REMOVED lines=11> */
.L_x_49:
[----:B------:R-:W-:Y:S05]  /*9b80*/  BSYNC B1 ;  /* 0x0000000000017941 */ /* 0x000fea0003800000 */
.L_x_48:
        /* <DEDUP_REMOVED lines=10> */
.L_x_51:
[----:B------:R-:W-:Y:S05]  /*9c30*/  BSYNC B1 ;  /* 0x0000000000017941 */ /* 0x000fea0003800000 */
.L_x_50:
        /* <DEDUP_REMOVED lines=10> */
.L_x_53:
[----:B------:R-:W-:Y:S05]  /*9ce0*/  BSYNC B1 ;  /* 0x0000000000017941 */ /* 0x000fea0003800000 */
.L_x_52:
        /* <DEDUP_REMOVED lines=11> */
.L_x_55:
[----:B------:R-:W-:Y:S05]  /*9da0*/  BSYNC B1 ;  /* 0x0000000000017941 */ /* 0x000fea0003800000 */
.L_x_54:
        /* <DEDUP_REMOVED lines=11> */
.L_x_57:
[----:B------:R-:W-:Y:S05]  /*9e60*/  BSYNC B1 ;  /* 0x0000000000017941 */ /* 0x000fea0003800000 */
.L_x_56:
        /* <DEDUP_REMOVED lines=10> */
.L_x_59:
[----:B------:R-:W-:Y:S05]  /*9f10*/  BSYNC B1 ;  /* 0x0000000000017941 */ /* 0x000fea0003800000 */
.L_x_58:
        /* <DEDUP_REMOVED lines=10> */
.L_x_61:
[----:B------:R-:W-:Y:S05]  /*9fc0*/  BSYNC B1 ;  /* 0x0000000000017941 */ /* 0x000fea0003800000 */
.L_x_60:
        /* <DEDUP_REMOVED lines=11> */
.L_x_63:
[----:B------:R-:W-:Y:S05]  /*a080*/  BSYNC B1 ;  /* 0x0000000000017941 */ /* 0x000fea0003800000 */
.L_x_62:
        /* <DEDUP_REMOVED lines=11> */
.L_x_65:
[----:B------:R-:W-:Y:S05]  /*a140*/  BSYNC B1 ;  /* 0x0000000000017941 */ /* 0x000fea0003800000 */
.L_x_64:
        /* <DEDUP_REMOVED lines=10> */
.L_x_67:
[----:B------:R-:W-:Y:S05]  /*a1f0*/  BSYNC B1 ;  /* 0x0000000000017941 */ /* 0x000fea0003800000 */
.L_x_66:
        /* <DEDUP_REMOVED lines=10> */
.L_x_69:
[----:B------:R-:W-:Y:S05]  /*a2a0*/  BSYNC B1 ;  /* 0x0000000000017941 */ /* 0x000fea0003800000 */
.L_x_68:
        /* <DEDUP_REMOVED lines=11> */
.L_x_71:
[----:B------:R-:W-:Y:S05]  /*a360*/  BSYNC B1 ;  /* 0x0000000000017941 */ /* 0x000fea0003800000 */
.L_x_70:
        /* <DEDUP_REMOVED lines=11> */
.L_x_73:
[----:B------:R-:W-:Y:S05]  /*a420*/  BSYNC B1 ;  /* 0x0000000000017941 */ /* 0x000fea0003800000 */
.L_x_72:
        /* <DEDUP_REMOVED lines=10> */
.L_x_75:
[----:B------:R-:W-:Y:S05]  /*a4d0*/  BSYNC B1 ;  /* 0x0000000000017941 */ /* 0x000fea0003800000 */
.L_x_74:
        /* <DEDUP_REMOVED lines=10> */
.L_x_77:
[----:B------:R-:W-:Y:S05]  /*a580*/  BSYNC B1 ;  /* 0x0000000000017941 */ /* 0x000fea0003800000 */
.L_x_76:
        /* <DEDUP_REMOVED lines=11> */
.L_x_79:
[----:B------:R-:W-:Y:S05]  /*a640*/  BSYNC B1 ;  /* 0x0000000000017941 */ /* 0x000fea0003800000 */
.L_x_78:
        /* <DEDUP_REMOVED lines=11> */
.L_x_81:
[----:B------:R-:W-:Y:S05]  /*a700*/  BSYNC B1 ;  /* 0x0000000000017941 */ /* 0x000fea0003800000 */
.L_x_80:
        /* <DEDUP_REMOVED lines=10> */
.L_x_83:
[----:B------:R-:W-:Y:S05]  /*a7b0*/  BSYNC B1 ;  /* 0x0000000000017941 */ /* 0x000fea0003800000 */
.L_x_82:
        /* <DEDUP_REMOVED lines=10> */
.L_x_85:
[----:B------:R-:W-:Y:S05]  /*a860*/  BSYNC B1 ;  /* 0x0000000000017941 */ /* 0x000fea0003800000 */
.L_x_84:
        /* <DEDUP_REMOVED lines=11> */
.L_x_87:
[----:B------:R-:W-:Y:S05]  /*a920*/  BSYNC B1 ;  /* 0x0000000000017941 */ /* 0x000fea0003800000 */
.L_x_86:
        /* <DEDUP_REMOVED lines=11> */
.L_x_89:
[----:B------:R-:W-:Y:S05]  /*a9e0*/  BSYNC B1 ;  /* 0x0000000000017941 */ /* 0x000fea0003800000 */
.L_x_88:
        /* <DEDUP_REMOVED lines=10> */
.L_x_91:
[----:B------:R-:W-:Y:S05]  /*aa90*/  BSYNC B1 ;  /* 0x0000000000017941 */ /* 0x000fea0003800000 */
.L_x_90:
        /* <DEDUP_REMOVED lines=10> */
.L_x_93:
[----:B------:R-:W-:Y:S05]  /*ab40*/  BSYNC B1 ;  /* 0x0000000000017941 */ /* 0x000fea0003800000 */
.L_x_92:
        /* <DEDUP_REMOVED lines=11> */
.L_x_95:
[----:B------:R-:W-:Y:S05]  /*ac00*/  BSYNC B1 ;  /* 0x0000000000017941 */ /* 0x000fea0003800000 */
.L_x_94:
        /* <DEDUP_REMOVED lines=11> */
.L_x_97:
[----:B------:R-:W-:Y:S05]  /*acc0*/  BSYNC B1 ;  /* 0x0000000000017941 */ /* 0x000fea0003800000 */
.L_x_96:
        /* <DEDUP_REMOVED lines=10> */
.L_x_99:
[----:B------:R-:W-:Y:S05]  /*ad70*/  BSYNC B1 ;  /* 0x0000000000017941 */ /* 0x000fea0003800000 */
.L_x_98:
        /* <DEDUP_REMOVED lines=10> */
.L_x_101:
[----:B------:R-:W-:Y:S05]  /*ae20*/  BSYNC B1 ;  /* 0x0000000000017941 */ /* 0x000fea0003800000 */
.L_x_100:
        /* <DEDUP_REMOVED lines=11> */
.L_x_103:
[----:B------:R-:W-:Y:S05]  /*aee0*/  BSYNC B1 ;  /* 0x0000000000017941 */ /* 0x000fea0003800000 */
.L_x_102:
        /* <DEDUP_REMOVED lines=11> */
.L_x_105:
[----:B------:R-:W-:Y:S05]  /*afa0*/  BSYNC B1 ;  /* 0x0000000000017941 */ /* 0x000fea0003800000 */
.L_x_104:
        /* <DEDUP_REMOVED lines=10> */
.L_x_107:
[----:B------:R-:W-:Y:S05]  /*b050*/  BSYNC B1 ;  /* 0x0000000000017941 */ /* 0x000fea0003800000 */
.L_x_106:
        /* <DEDUP_REMOVED lines=10> */
.L_x_109:
[----:B------:R-:W-:Y:S05]  /*b100*/  BSYNC B1 ;  /* 0x0000000000017941 */ /* 0x000fea0003800000 */
.L_x_108:
        /* <DEDUP_REMOVED lines=11> */
.L_x_111:
[----:B------:R-:W-:Y:S05]  /*b1c0*/  BSYNC B1 ;  /* 0x0000000000017941 */ /* 0x000fea0003800000 */
.L_x_110:
        /* <DEDUP_REMOVED lines=11> */
.L_x_113:
[----:B------:R-:W-:Y:S05]  /*b280*/  BSYNC B1 ;  /* 0x0000000000017941 */ /* 0x000fea0003800000 */
.L_x_112:
        /* <DEDUP_REMOVED lines=10> */
.L_x_115:
[----:B------:R-:W-:Y:S05]  /*b330*/  BSYNC B1 ;  /* 0x0000000000017941 */ /* 0x000fea0003800000 */
.L_x_114:
        /* <DEDUP_REMOVED lines=10> */
.L_x_117:
[----:B------:R-:W-:Y:S05]  /*b3e0*/  BSYNC B1 ;  /* 0x0000000000017941 */ /* 0x000fea0003800000 */
.L_x_116:
        /* <DEDUP_REMOVED lines=11> */
.L_x_119:
[----:B------:R-:W-:Y:S05]  /*b4a0*/  BSYNC B1 ;  /* 0x0000000000017941 */ /* 0x000fea0003800000 */
.L_x_118:
        /* <DEDUP_REMOVED lines=11> */
.L_x_121:
[----:B------:R-:W-:Y:S05]  /*b560*/  BSYNC B1 ;  /* 0x0000000000017941 */ /* 0x000fea0003800000 */
.L_x_120:
        /* <DEDUP_REMOVED lines=10> */
.L_x_123:
[----:B------:R-:W-:Y:S05]  /*b610*/  BSYNC B1 ;  /* 0x0000000000017941 */ /* 0x000fea0003800000 */
.L_x_122:
        /* <DEDUP_REMOVED lines=10> */
.L_x_125:
[----:B------:R-:W-:Y:S05]  /*b6c0*/  BSYNC B1 ;  /* 0x0000000000017941 */ /* 0x000fea0003800000 */
.L_x_124:
        /* <DEDUP_REMOVED lines=11> */
.L_x_127:
[----:B------:R-:W-:Y:S05]  /*b780*/  BSYNC B1 ;  /* 0x0000000000017941 */ /* 0x000fea0003800000 */
.L_x_126:
        /* <DEDUP_REMOVED lines=11> */
.L_x_129:
[----:B------:R-:W-:Y:S05]  /*b840*/  BSYNC B1 ;  /* 0x0000000000017941 */ /* 0x000fea0003800000 */
.L_x_128:
        /* <DEDUP_REMOVED lines=10> */
.L_x_131:
[----:B------:R-:W-:Y:S05]  /*b8f0*/  BSYNC B1 ;  /* 0x0000000000017941 */ /* 0x000fea0003800000 */
.L_x_130:
        /* <DEDUP_REMOVED lines=10> */
.L_x_133:
[----:B------:R-:W-:Y:S05]  /*b9a0*/  BSYNC B1 ;  /* 0x0000000000017941 */ /* 0x000fea0003800000 */
.L_x_132:
        /* <DEDUP_REMOVED lines=11> */
.L_x_135:
[----:B------:R-:W-:Y:S05]  /*ba60*/  BSYNC B1 ;  /* 0x0000000000017941 */ /* 0x000fea0003800000 */
.L_x_134:
        /* <DEDUP_REMOVED lines=11> */
.L_x_137:
[----:B------:R-:W-:Y:S05]  /*bb20*/  BSYNC B1 ;  /* 0x0000000000017941 */ /* 0x000fea0003800000 */
.L_x_136:
        /* <DEDUP_REMOVED lines=10> */
.L_x_139:
[----:B------:R-:W-:Y:S05]  /*bbd0*/  BSYNC B1 ;  /* 0x0000000000017941 */ /* 0x000fea0003800000 */
.L_x_138:
        /* <DEDUP_REMOVED lines=10> */
.L_x_141:
[----:B------:R-:W-:Y:S05]  /*bc80*/  BSYNC B1 ;  /* 0x0000000000017941 */ /* 0x000fea0003800000 */
.L_x_140:
        /* <DEDUP_REMOVED lines=11> */
.L_x_143:
[----:B------:R-:W-:Y:S05]  /*bd40*/  BSYNC B1 ;  /* 0x0000000000017941 */ /* 0x000fea0003800000 */
.L_x_142:
        /* <DEDUP_REMOVED lines=11> */
.L_x_145:
[----:B------:R-:W-:Y:S05]  /*be00*/  BSYNC B1 ;  /* 0x0000000000017941 */ /* 0x000fea0003800000 */
.L_x_144:
        /* <DEDUP_REMOVED lines=10> */
.L_x_147:
[----:B------:R-:W-:Y:S05]  /*beb0*/  BSYNC B1 ;  /* 0x0000000000017941 */ /* 0x000fea0003800000 */
.L_x_146:
        /* <DEDUP_REMOVED lines=10> */
.L_x_149:
[----:B------:R-:W-:Y:S05]  /*bf60*/  BSYNC B1 ;  /* 0x0000000000017941 */ /* 0x000fea0003800000 */
.L_x_148:
        /* <DEDUP_REMOVED lines=11> */
.L_x_151:
[----:B------:R-:W-:Y:S05]  /*c020*/  BSYNC B1 ;  /* 0x0000000000017941 */ /* 0x000fea0003800000 */
.L_x_150:
        /* <DEDUP_REMOVED lines=11> */
.L_x_153:
[----:B------:R-:W-:Y:S05]  /*c0e0*/  BSYNC B1 ;  /* 0x0000000000017941 */ /* 0x000fea0003800000 */
.L_x_152:
        /* <DEDUP_REMOVED lines=10> */
.L_x_155:
[----:B------:R-:W-:Y:S05]  /*c190*/  BSYNC B1 ;  /* 0x0000000000017941 */ /* 0x000fea0003800000 */
.L_x_154:
        /* <DEDUP_REMOVED lines=10> */
.L_x_157:
[----:B------:R-:W-:Y:S05]  /*c240*/  BSYNC B1 ;  /* 0x0000000000017941 */ /* 0x000fea0003800000 */
.L_x_156:
        /* <DEDUP_REMOVED lines=11> */
.L_x_159:
[----:B------:R-:W-:Y:S05]  /*c300*/  BSYNC B1 ;  /* 0x0000000000017941 */ /* 0x000fea0003800000 */
.L_x_158:
        /* <DEDUP_REMOVED lines=11> */
.L_x_161:
[----:B------:R-:W-:Y:S05]  /*c3c0*/  BSYNC B1 ;  /* 0x0000000000017941 */ /* 0x000fea0003800000 */
.L_x_160:
        /* <DEDUP_REMOVED lines=10> */
.L_x_163:
[----:B------:R-:W-:Y:S05]  /*c470*/  BSYNC B1 ;  /* 0x0000000000017941 */ /* 0x000fea0003800000 */
.L_x_162:
        /* <DEDUP_REMOVED lines=10> */
.L_x_165:
[----:B------:R-:W-:Y:S05]  /*c520*/  BSYNC B1 ;  /* 0x0000000000017941 */ /* 0x000fea0003800000 */
.L_x_164:
        /* <DEDUP_REMOVED lines=11> */
.L_x_167:
[----:B------:R-:W-:Y:S05]  /*c5e0*/  BSYNC B1 ;  /* 0x0000000000017941 */ /* 0x000fea0003800000 */
.L_x_166:
        /* <DEDUP_REMOVED lines=11> */
.L_x_169:
[----:B------:R-:W-:Y:S05]  /*c6a0*/  BSYNC B1 ;  /* 0x0000000000017941 */ /* 0x000fea0003800000 */
.L_x_168:
        /* <DEDUP_REMOVED lines=10> */
.L_x_171:
[----:B------:R-:W-:Y:S05]  /*c750*/  BSYNC B1 ;  /* 0x0000000000017941 */ /* 0x000fea0003800000 */
.L_x_170:
        /* <DEDUP_REMOVED lines=10> */
.L_x_173:
[----:B------:R-:W-:Y:S05]  /*c800*/  BSYNC B1 ;  /* 0x0000000000017941 */ /* 0x000fea0003800000 */
.L_x_172:
        /* <DEDUP_REMOVED lines=11> */
.L_x_175:
[----:B------:R-:W-:Y:S05]  /*c8c0*/  BSYNC B1 ;  /* 0x0000000000017941 */ /* 0x000fea0003800000 */
.L_x_174:
        /* <DEDUP_REMOVED lines=11> */
.L_x_177:
[----:B------:R-:W-:Y:S05]  /*c980*/  BSYNC B1 ;  /* 0x0000000000017941 */ /* 0x000fea0003800000 */
.L_x_176:
        /* <DEDUP_REMOVED lines=10> */
.L_x_179:
[----:B------:R-:W-:Y:S05]  /*ca30*/  BSYNC B1 ;  /* 0x0000000000017941 */ /* 0x000fea0003800000 */
.L_x_178:
        /* <DEDUP_REMOVED lines=10> */
.L_x_181:
[----:B------:R-:W-:Y:S05]  /*cae0*/  BSYNC B1 ;  /* 0x0000000000017941 */ /* 0x000fea0003800000 */
.L_x_180:
        /* <DEDUP_REMOVED lines=11> */
.L_x_183:
[----:B------:R-:W-:Y:S05]  /*cba0*/  BSYNC B1 ;  /* 0x0000000000017941 */ /* 0x000fea0003800000 */
.L_x_182:
        /* <DEDUP_REMOVED lines=11> */
.L_x_185:
[----:B------:R-:W-:Y:S05]  /*cc60*/  BSYNC B1 ;  /* 0x0000000000017941 */ /* 0x000fea0003800000 */
.L_x_184:
        /* <DEDUP_REMOVED lines=10> */
.L_x_187:
[----:B------:R-:W-:Y:S05]  /*cd10*/  BSYNC B1 ;  /* 0x0000000000017941 */ /* 0x000fea0003800000 */
.L_x_186:
        /* <DEDUP_REMOVED lines=10> */
.L_x_189:
[----:B------:R-:W-:Y:S05]  /*cdc0*/  BSYNC B1 ;  /* 0x0000000000017941 */ /* 0x000fea0003800000 */
.L_x_188:
        /* <DEDUP_REMOVED lines=11> */
.L_x_191:
[----:B------:R-:W-:Y:S05]  /*ce80*/  BSYNC B1 ;  /* 0x0000000000017941 */ /* 0x000fea0003800000 */
.L_x_190:
        /* <DEDUP_REMOVED lines=11> */
.L_x_193:
[----:B------:R-:W-:Y:S05]  /*cf40*/  BSYNC B1 ;  /* 0x0000000000017941 */ /* 0x000fea0003800000 */
.L_x_192:
        /* <DEDUP_REMOVED lines=10> */
.L_x_195:
[----:B------:R-:W-:Y:S05]  /*cff0*/  BSYNC B1 ;  /* 0x0000000000017941 */ /* 0x000fea0003800000 */
.L_x_194:
        /* <DEDUP_REMOVED lines=10> */
.L_x_197:
[----:B------:R-:W-:Y:S05]  /*d0a0*/  BSYNC B1 ;  /* 0x0000000000017941 */ /* 0x000fea0003800000 */
.L_x_196:
        /* <DEDUP_REMOVED lines=11> */
.L_x_199:
[----:B------:R-:W-:Y:S05]  /*d160*/  BSYNC B1 ;  /* 0x0000000000017941 */ /* 0x000fea0003800000 */
.L_x_198:
        /* <DEDUP_REMOVED lines=11> */
.L_x_201:
[----:B------:R-:W-:Y:S05]  /*d220*/  BSYNC B1 ;  /* 0x0000000000017941 */ /* 0x000fea0003800000 */
.L_x_200:
        /* <DEDUP_REMOVED lines=10> */
.L_x_203:
[----:B------:R-:W-:Y:S05]  /*d2d0*/  BSYNC B1 ;  /* 0x0000000000017941 */ /* 0x000fea0003800000 */
.L_x_202:
        /* <DEDUP_REMOVED lines=10> */
.L_x_205:
[----:B------:R-:W-:Y:S05]  /*d380*/  BSYNC B1 ;  /* 0x0000000000017941 */ /* 0x000fea0003800000 */
.L_x_204:
        /* <DEDUP_REMOVED lines=11> */
.L_x_207:
[----:B------:R-:W-:Y:S05]  /*d440*/  BSYNC B1 ;  /* 0x0000000000017941 */ /* 0x000fea0003800000 */
.L_x_206:
        /* <DEDUP_REMOVED lines=11> */
.L_x_209:
[----:B------:R-:W-:Y:S05]  /*d500*/  BSYNC B1 ;  /* 0x0000000000017941 */ /* 0x000fea0003800000 */
.L_x_208:
        /* <DEDUP_REMOVED lines=10> */
.L_x_211:
[----:B------:R-:W-:Y:S05]  /*d5b0*/  BSYNC B1 ;  /* 0x0000000000017941 */ /* 0x000fea0003800000 */
.L_x_210:
        /* <DEDUP_REMOVED lines=10> */
.L_x_213:
[----:B------:R-:W-:Y:S05]  /*d660*/  BSYNC B1 ;  /* 0x0000000000017941 */ /* 0x000fea0003800000 */
.L_x_212:
        /* <DEDUP_REMOVED lines=11> */
.L_x_215:
[----:B------:R-:W-:Y:S05]  /*d720*/  BSYNC B1 ;  /* 0x0000000000017941 */ /* 0x000fea0003800000 */
.L_x_214:
        /* <DEDUP_REMOVED lines=11> */
.L_x_217:
[----:B------:R-:W-:Y:S05]  /*d7e0*/  BSYNC B1 ;  /* 0x0000000000017941 */ /* 0x000fea0003800000 */
.L_x_216:
        /* <DEDUP_REMOVED lines=10> */
.L_x_219:
[----:B------:R-:W-:Y:S05]  /*d890*/  BSYNC B1 ;  /* 0x0000000000017941 */ /* 0x000fea0003800000 */
.L_x_218:
        /* <DEDUP_REMOVED lines=10> */
.L_x_221:
[----:B------:R-:W-:Y:S05]  /*d940*/  BSYNC B1 ;  /* 0x0000000000017941 */ /* 0x000fea0003800000 */
.L_x_220:
        /* <DEDUP_REMOVED lines=11> */
.L_x_223:
[----:B------:R-:W-:Y:S05]  /*da00*/  BSYNC B1 ;  /* 0x0000000000017941 */ /* 0x000fea0003800000 */
.L_x_222:
        /* <DEDUP_REMOVED lines=11> */
.L_x_225:
[----:B------:R-:W-:Y:S05]  /*dac0*/  BSYNC B1 ;  /* 0x0000000000017941 */ /* 0x000fea0003800000 */
.L_x_224:
        /* <DEDUP_REMOVED lines=10> */
.L_x_227:
[----:B------:R-:W-:Y:S05]  /*db70*/  BSYNC B1 ;  /* 0x0000000000017941 */ /* 0x000fea0003800000 */
.L_x_226:
        /* <DEDUP_REMOVED lines=10> */
.L_x_229:
[----:B------:R-:W-:Y:S05]  /*dc20*/  BSYNC B1 ;  /* 0x0000000000017941 */ /* 0x000fea0003800000 */
.L_x_228:
        /* <DEDUP_REMOVED lines=11> */
.L_x_231:
[----:B------:R-:W-:Y:S05]  /*dce0*/  BSYNC B1 ;  /* 0x0000000000017941 */ /* 0x000fea0003800000 */
.L_x_230:
        /* <DEDUP_REMOVED lines=11> */
.L_x_233:
[----:B------:R-:W-:Y:S05]  /*dda0*/  BSYNC B1 ;  /* 0x0000000000017941 */ /* 0x000fea0003800000 */
.L_x_232:
        /* <DEDUP_REMOVED lines=10> */
.L_x_235:
[----:B------:R-:W-:Y:S05]  /*de50*/  BSYNC B1 ;  /* 0x0000000000017941 */ /* 0x000fea0003800000 */
.L_x_234:
        /* <DEDUP_REMOVED lines=10> */
.L_x_237:
[----:B------:R-:W-:Y:S05]  /*df00*/  BSYNC B1 ;  /* 0x0000000000017941 */ /* 0x000fea0003800000 */
.L_x_236:
        /* <DEDUP_REMOVED lines=11> */
.L_x_239:
[----:B------:R-:W-:Y:S05]  /*dfc0*/  BSYNC B1 ;  /* 0x0000000000017941 */ /* 0x000fea0003800000 */
.L_x_238:
        /* <DEDUP_REMOVED lines=11> */
.L_x_241:
[----:B------:R-:W-:Y:S05]  /*e080*/  BSYNC B1 ;  /* 0x0000000000017941 */ /* 0x000fea0003800000 */
.L_x_240:
        /* <DEDUP_REMOVED lines=10> */
.L_x_243:
[----:B------:R-:W-:Y:S05]  /*e130*/  BSYNC B1 ;  /* 0x0000000000017941 */ /* 0x000fea0003800000 */
.L_x_242:
        /* <DEDUP_REMOVED lines=10> */
.L_x_245:
[----:B------:R-:W-:Y:S05]  /*e1e0*/  BSYNC B1 ;  /* 0x0000000000017941 */ /* 0x000fea0003800000 */
.L_x_244:
        /* <DEDUP_REMOVED lines=11> */
.L_x_247:
[----:B------:R-:W-:Y:S05]  /*e2a0*/  BSYNC B1 ;  /* 0x0000000000017941 */ /* 0x000fea0003800000 */
.L_x_246:
        /* <DEDUP_REMOVED lines=11> */
.L_x_249:
[----:B------:R-:W-:Y:S05]  /*e360*/  BSYNC B1 ;  /* 0x0000000000017941 */ /* 0x000fea0003800000 */
.L_x_248:
        /* <DEDUP_REMOVED lines=10> */
.L_x_251:
[----:B------:R-:W-:Y:S05]  /*e410*/  BSYNC B1 ;  /* 0x0000000000017941 */ /* 0x000fea0003800000 */
.L_x_250:
        /* <DEDUP_REMOVED lines=10> */
.L_x_253:
[----:B------:R-:W-:Y:S05]  /*e4c0*/  BSYNC B1 ;  /* 0x0000000000017941 */ /* 0x000fea0003800000 */
.L_x_252:
        /* <DEDUP_REMOVED lines=11> */
.L_x_255:
[----:B------:R-:W-:Y:S05]  /*e580*/  BSYNC B1 ;  /* 0x0000000000017941 */ /* 0x000fea0003800000 */
.L_x_254:
        /* <DEDUP_REMOVED lines=11> */
.L_x_257:
[----:B------:R-:W-:Y:S05]  /*e640*/  BSYNC B1 ;  /* 0x0000000000017941 */ /* 0x000fea0003800000 */
.L_x_256:
        /* <DEDUP_REMOVED lines=10> */
.L_x_259:
[----:B------:R-:W-:Y:S05]  /*e6f0*/  BSYNC B1 ;  /* 0x0000000000017941 */ /* 0x000fea0003800000 */
.L_x_258:
        /* <DEDUP_REMOVED lines=10> */
.L_x_261:
[----:B------:R-:W-:Y:S05]  /*e7a0*/  BSYNC B1 ;  /* 0x0000000000017941 */ /* 0x000fea0003800000 */
.L_x_260:
        /* <DEDUP_REMOVED lines=11> */
.L_x_263:
[----:B------:R-:W-:Y:S05]  /*e860*/  BSYNC B1 ;  /* 0x0000000000017941 */ /* 0x000fea0003800000 */
.L_x_262:
        /* <DEDUP_REMOVED lines=11> */
.L_x_265:
[----:B------:R-:W-:Y:S05]  /*e920*/  BSYNC B1 ;  /* 0x0000000000017941 */ /* 0x000fea0003800000 */
.L_x_264:
        /* <DEDUP_REMOVED lines=10> */
.L_x_267:
[----:B------:R-:W-:Y:S05]  /*e9d0*/  BSYNC B1 ;  /* 0x0000000000017941 */ /* 0x000fea0003800000 */
.L_x_266:
        /* <DEDUP_REMOVED lines=10> */
.L_x_269:
[----:B------:R-:W-:Y:S05]  /*ea80*/  BSYNC B1 ;  /* 0x0000000000017941 */ /* 0x000fea0003800000 */
.L_x_268:
        /* <DEDUP_REMOVED lines=11> */
.L_x_271:
[----:B------:R-:W-:Y:S05]  /*eb40*/  BSYNC B1 ;  /* 0x0000000000017941 */ /* 0x000fea0003800000 */
.L_x_270:
        /* <DEDUP_REMOVED lines=11> */
.L_x_273:
[----:B------:R-:W-:Y:S05]  /*ec00*/  BSYNC B1 ;  /* 0x0000000000017941 */ /* 0x000fea0003800000 */
.L_x_272:
        /* <DEDUP_REMOVED lines=10> */
.L_x_275:
[----:B------:R-:W-:Y:S05]  /*ecb0*/  BSYNC B1 ;  /* 0x0000000000017941 */ /* 0x000fea0003800000 */
.L_x_274:
        /* <DEDUP_REMOVED lines=10> */
.L_x_277:
[----:B------:R-:W-:Y:S05]  /*ed60*/  BSYNC B1 ;  /* 0x0000000000017941 */ /* 0x000fea0003800000 */
.L_x_276:
        /* <DEDUP_REMOVED lines=11> */
.L_x_279:
[----:B------:R-:W-:Y:S05]  /*ee20*/  BSYNC B1 ;  /* 0x0000000000017941 */ /* 0x000fea0003800000 */
.L_x_278:
        /* <DEDUP_REMOVED lines=11> */
.L_x_281:
[----:B------:R-:W-:Y:S05]  /*eee0*/  BSYNC B1 ;  /* 0x0000000000017941 */ /* 0x000fea0003800000 */
.L_x_280:
        /* <DEDUP_REMOVED lines=10> */
.L_x_283:
[----:B------:R-:W-:Y:S05]  /*ef90*/  BSYNC B1 ;  /* 0x0000000000017941 */ /* 0x000fea0003800000 */
.L_x_282:
        /* <DEDUP_REMOVED lines=10> */
.L_x_285:
[----:B------:R-:W-:Y:S05]  /*f040*/  BSYNC B1 ;  /* 0x0000000000017941 */ /* 0x000fea0003800000 */
.L_x_284:
        /* <DEDUP_REMOVED lines=11> */
.L_x_287:
[----:B------:R-:W-:Y:S05]  /*f100*/  BSYNC B1 ;  /* 0x0000000000017941 */ /* 0x000fea0003800000 */
.L_x_286:
[----:B-1---5:R-:W-:Y:S01]  /*f110*/  HADD2.F32 R13, -RZ, R12.H0_H0 ;  /* 0x2000000cff0d7230 */ /* 0x022fe20000004100 */
[----:B------:R-:W-:Y:S01]  /*f120*/  ISETP.GT.AND P1, PT, R3, 0x101, PT ;  /* 0x000001010300780c */ /* 0x000fe20003f24270 */
[----:B------:R-:W-:Y:S03]  /*f130*/  BSSY B1, `(.L_x_288) ;  /* 0x0000008000017945 */ /* 0x000fe60003800000 */
[----:B------:R-:W-:Y:S01]  /*f140*/  FMUL R13, R13, R16 ;  /* 0x000000100d0d7220 */ /* 0x000fe20000400000 */
[----:B------:R-:W-:-:S03]  /*f150*/  ISETP.GT.AND P3, PT, R0, RZ, P1 ;  /* 0x000000ff0000720c */ /* 0x000fc60000f64270 */
[----:B------:R-:W-:-:S05]  /*f160*/  FFMA R13, R24, R2, R13 ;  /* 0x00000002180d7223 */ /* 0x000fca000000000d */
[----:B------:R-:W-:-:S05]  /*f170*/  F2FP.F16.F32.PACK_AB R13, RZ, R13 ;  /* 0x0000000dff0d723e */ /* 0x000fca00000000ff */
[----:B------:R1:W-:Y:S01]  /*f180*/  @P2 STG.E.U16 desc[UR36][R4.64+0x200], R13 ;  /* 0x0002000d04002986 */ /* 0x0003e2000c101524 */
[----:B------:R-:W-:Y:S05]  /*f190*/  @!P3 BRA `(.L_x_289) ;  /* 0x000000000004b947 */ /* 0x000fea0003800000 */
[----:B------:R0:W5:Y:S02]  /*f1a0*/  LDG.E.LTC128B.U16 R12, desc[UR36][R10.64+0x202] ;  /* 0x000202240a0c7981 */ /* 0x000164000c1e1520 */
.L_x_289:
[----:B------:R-:W-:Y:S05]  /*f1b0*/  BSYNC B1 ;  /* 0x0000000000017941 */ /* 0x000fea0003800000 */
.L_x_288:
[----:B-1---5:R-:W-:Y:S01]  /*f1c0*/  HADD2.F32 R13, -RZ, R12.H0_H0 ;  /* 0x2000000cff0d7230 */ /* 0x022fe20000004100 */
[----:B------:R-:W-:Y:S01]  /*f1d0*/  ISETP.GT.AND P0, PT, R0, 0x8, P0 ;  /* 0x000000080000780c */ /* 0x000fe20000704270 */
[----:B------:R-:W-:Y:S03]  /*f1e0*/  BSSY B1, `(.L_x_290) ;  /* 0x0000007000017945 */ /* 0x000fe60003800000 */
[----:B------:R-:W-:-:S04]  /*f1f0*/  FMUL R14, R13, R16 ;  /* 0x000000100d0e7220 */ /* 0x000fc80000400000 */
[----:B------:R-:W-:-:S05]  /*f200*/  FFMA R14, R25, R2, R14 ;  /* 0x00000002190e7223 */ /* 0x000fca000000000e */
[----:B------:R-:W-:-:S05]  /*f210*/  F2FP.F16.F32.PACK_AB R14, RZ, R14 ;  /* 0x0000000eff0e723e */ /* 0x000fca00000000ff */
[----:B------:R1:W-:Y:S01]  /*f220*/  @P3 STG.E.U16 desc[UR36][R4.64+0x202], R14 ;  /* 0x0002020e04003986 */ /* 0x0003e2000c101524 */
[----:B------:R-:W-:Y:S05]  /*f230*/  @!P0 BRA `(.L_x_291) ;  /* 0x0000000000048947 */ /* 0x000fea0003800000 */
[----:B------:R0:W5:Y:S02]  /*f240*/  LDG.E.LTC128B.U16 R12, desc[UR36][R8.64+0x200] ;  /* 0x00020024080c7981 */ /* 0x000164000c1e1520 */
.L_x_291:
[----:B------:R-:W-:Y:S05]  /*f250*/  BSYNC B1 ;  /* 0x0000000000017941 */ /* 0x000fea0003800000 */
.L_x_290:
[----:B-----5:R-:W-:Y:S01]  /*f260*/  HADD2.F32 R13, -RZ, R12.H0_H0 ;  /* 0x2000000cff0d7230 */ /* 0x020fe20000004100 */
        /* <DEDUP_REMOVED lines=8> */
.L_x_293:
[----:B------:R-:W-:Y:S05]  /*f2f0*/  BSYNC B1 ;  /* 0x0000000000017941 */ /* 0x000fea0003800000 */
.L_x_292:
[----:B0----5:R-:W-:Y:S01]  /*f300*/  HADD2.F32 R13, -RZ, R12.H0_H0 ;  /* 0x2000000cff0d7230 */ /* 0x021fe20000004100 */
[----:B------:R-:W-:Y:S01]  /*f310*/  ISETP.GT.AND P0, PT, R3, 0x108, PT ;  /* 0x000001080300780c */ /* 0x000fe20003f04270 */
[----:B------:R-:W-:Y:S03]  /*f320*/  BSSY B1, `(.L_x_294) ;  /* 0x0000008000017945 */ /* 0x000fe60003800000 */
[----:B-1----:R-:W-:Y:S01]  /*f330*/  FMUL R14, R13, R16 ;  /* 0x000000100d0e7220 */ /* 0x002fe20000400000 */
[----:B------:R-:W-:-:S03]  /*f340*/  ISETP.GT.AND P2, PT, R0, RZ, P0 ;  /* 0x000000ff0000720c */ /* 0x000fc60000744270 */
[----:B------:R-:W-:-:S05]  /*f350*/  FFMA R14, R27, R2, R14 ;  /* 0x000000021b0e7223 */ /* 0x000fca000000000e */
[----:B------:R-:W-:-:S05]  /*f360*/  F2FP.F16.F32.PACK_AB R14, RZ, R14 ;  /* 0x0000000eff0e723e */ /* 0x000fca00000000ff */
[----:B------:R0:W-:Y:S01]  /*f370*/  @P1 STG.E.U16 desc[UR36][R6.64+0x202], R14 ;  /* 0x0002020e06001986 */ /* 0x0001e2000c101524 */
[----:B------:R-:W-:Y:S05]  /*f380*/  @!P2 BRA `(.L_x_295) ;  /* 0x000000000004a947 */ /* 0x000fea0003800000 */
[----:B------:R1:W5:Y:S02]  /*f390*/  LDG.E.LTC128B.U16 R12, desc[UR36][R10.64+0x210] ;  /* 0x000210240a0c7981 */ /* 0x000364000c1e1520 */
.L_x_295:
[----:B------:R-:W-:Y:S05]  /*f3a0*/  BSYNC B1 ;  /* 0x0000000000017941 */ /* 0x000fea0003800000 */
.L_x_294:
[----:B-----5:R-:W-:Y:S01]  /*f3b0*/  HADD2.F32 R13, -RZ, R12.H0_H0 ;  /* 0x2000000cff0d7230 */ /* 0x020fe20000004100 */
        /* <DEDUP_REMOVED lines=9> */
.L_x_297:
[----:B------:R-:W-:Y:S05]  /*f450*/  BSYNC B1 ;  /* 0x0000000000017941 */ /* 0x000fea0003800000 */
.L_x_296:
[----:B0----5:R-:W-:Y:S01]  /*f460*/  HADD2.F32 R13, -RZ, R12.H0_H0 ;  /* 0x2000000cff0d7230 */ /* 0x021fe20000004100 */
        /* <DEDUP_REMOVED lines=8> */
.L_x_299:
[----:B------:R-:W-:Y:S05]  /*f4f0*/  BSYNC B1 ;  /* 0x0000000000017941 */ /* 0x000fea0003800000 */
.L_x_298:
        /* <DEDUP_REMOVED lines=9> */
.L_x_301:
[----:B------:R-:W-:Y:S05]  /*f590*/  BSYNC B1 ;  /* 0x0000000000017941 */ /* 0x000fea0003800000 */
.L_x_300:
[----:B0----5:R-:W-:Y:S01]  /*f5a0*/  HADD2.F32 R13, -RZ, R12.H0_H0 ;  /* 0x2000000cff0d7230 */ /* 0x021fe20000004100 */
        /* <DEDUP_REMOVED lines=9> */
.L_x_303:
[----:B------:R-:W-:Y:S05]  /*f640*/  BSYNC B1 ;  /* 0x0000000000017941 */ /* 0x000fea0003800000 */
.L_x_302:
        /* <DEDUP_REMOVED lines=10> */
.L_x_305:
[----:B------:R-:W-:Y:S05]  /*f6f0*/  BSYNC B1 ;  /* 0x0000000000017941 */ /* 0x000fea0003800000 */
.L_x_304:
        /* <DEDUP_REMOVED lines=9> */
.L_x_307:
[----:B------:R-:W-:Y:S05]  /*f790*/  BSYNC B1 ;  /* 0x0000000000017941 */ /* 0x000fea0003800000 */
.L_x_306:
        /* <DEDUP_REMOVED lines=9> */
.L_x_309:
[----:B------:R-:W-:Y:S05]  /*f830*/  BSYNC B1 ;  /* 0x0000000000017941 */ /* 0x000fea0003800000 */
.L_x_308:
        /* <DEDUP_REMOVED lines=10> */
.L_x_311:
[----:B------:R-:W-:Y:S05]  /*f8e0*/  BSYNC B1 ;  /* 0x0000000000017941 */ /* 0x000fea0003800000 */
.L_x_310:
        /* <DEDUP_REMOVED lines=10> */
.L_x_313:
[----:B------:R-:W-:Y:S05]  /*f990*/  BSYNC B1 ;  /* 0x0000000000017941 */ /* 0x000fea0003800000 */
.L_x_312:
        /* <DEDUP_REMOVED lines=9> */
.L_x_315:
[----:B------:R-:W-:Y:S05]  /*fa30*/  BSYNC B1 ;  /* 0x0000000000017941 */ /* 0x000fea0003800000 */
.L_x_314:
        /* <DEDUP_REMOVED lines=9> */
.L_x_317:
[----:B------:R-:W-:Y:S05]  /*fad0*/  BSYNC B1 ;  /* 0x0000000000017941 */ /* 0x000fea0003800000 */
.L_x_316:
        /* <DEDUP_REMOVED lines=10> */
.L_x_319:
[----:B------:R-:W-:Y:S05]  /*fb80*/  BSYNC B1 ;  /* 0x0000000000017941 */ /* 0x000fea0003800000 */
.L_x_318:
        /* <DEDUP_REMOVED lines=10> */
.L_x_321:
[----:B------:R-:W-:Y:S05]  /*fc30*/  BSYNC B1 ;  /* 0x0000000000017941 */ /* 0x000fea0003800000 */
.L_x_320:
        /* <DEDUP_REMOVED lines=9> */
.L_x_323:
[----:B------:R-:W-:Y:S05]  /*fcd0*/  BSYNC B1 ;  /* 0x0000000000017941 */ /* 0x000fea0003800000 */
.L_x_322:
        /* <DEDUP_REMOVED lines=9> */
.L_x_325:
[----:B------:R-:W-:Y:S05]  /*fd70*/  BSYNC B1 ;  /* 0x0000000000017941 */ /* 0x000fea0003800000 */
.L_x_324:
        /* <DEDUP_REMOVED lines=10> */
.L_x_327:
[----:B------:R-:W-:Y:S05]  /*fe20*/  BSYNC B1 ;  /* 0x0000000000017941 */ /* 0x000fea0003800000 */
.L_x_326:
        /* <DEDUP_REMOVED lines=10> */
.L_x_329:
[----:B------:R-:W-:Y:S05]  /*fed0*/  BSYNC B1 ;  /* 0x0000000000017941 */ /* 0x000fea0003800000 */
.L_x_328:
        /* <DEDUP_REMOVED lines=9> */
.L_x_331:
[----:B------:R-:W-:Y:S05]  /*ff70*/  BSYNC B1 ;  /* 0x0000000000017941 */ /* 0x000fea0003800000 */
.L_x_330:
        /* <DEDUP_REMOVED lines=9> */
.L_x_333:
[----:B------:R-:W-:Y:S05]  /*10010*/  BSYNC B1 ;  /* 0x0000000000017941 */ /* 0x000fea0003800000 */
.L_x_332:
        /* <DEDUP_REMOVED lines=10> */
.L_x_335:
[----:B------:R-:W-:Y:S05]  /*100c0*/  BSYNC B1 ;  /* 0x0000000000017941 */ /* 0x000fea0003800000 */
.L_x_334:
        /* <DEDUP_REMOVED lines=10> */
.L_x_337:
[----:B------:R-:W-:Y:S05]  /*10170*/  BSYNC B1 ;  /* 0x0000000000017941 */ /* 0x000fea0003800000 */
.L_x_336:
        /* <DEDUP_REMOVED lines=9> */
.L_x_339:
[----:B------:R-:W-:Y:S05]  /*10210*/  BSYNC B1 ;  /* 0x0000000000017941 */ /* 0x000fea0003800000 */
.L_x_338:
        /* <DEDUP_REMOVED lines=9> */
.L_x_341:
[----:B------:R-:W-:Y:S05]  /*102b0*/  BSYNC B1 ;  /* 0x0000000000017941 */ /* 0x000fea0003800000 */
.L_x_340:
        /* <DEDUP_REMOVED lines=10> */
.L_x_343:
[----:B------:R-:W-:Y:S05]  /*10360*/  BSYNC B1 ;  /* 0x0000000000017941 */ /* 0x000fea0003800000 */
.L_x_342:
        /* <DEDUP_REMOVED lines=10> */
.L_x_345:
[----:B------:R-:W-:Y:S05]  /*10410*/  BSYNC B1 ;  /* 0x0000000000017941 */ /* 0x000fea0003800000 */
.L_x_344:
        /* <DEDUP_REMOVED lines=9> */
.L_x_347:
[----:B------:R-:W-:Y:S05]  /*104b0*/  BSYNC B1 ;  /* 0x0000000000017941 */ /* 0x000fea0003800000 */
.L_x_346:
        /* <DEDUP_REMOVED lines=9> */
.L_x_349:
[----:B------:R-:W-:Y:S05]  /*10550*/  BSYNC B1 ;  /* 0x0000000000017941 */ /* 0x000fea0003800000 */
.L_x_348:
        /* <DEDUP_REMOVED lines=10> */
.L_x_351:
[----:B------:R-:W-:Y:S05]  /*10600*/  BSYNC B1 ;  /* 0x0000000000017941 */ /* 0x000fea0003800000 */
.L_x_350:
        /* <DEDUP_REMOVED lines=10> */
.L_x_353:
[----:B------:R-:W-:Y:S05]  /*106b0*/  BSYNC B1 ;  /* 0x0000000000017941 */ /* 0x000fea0003800000 */
.L_x_352:
        /* <DEDUP_REMOVED lines=9> */
.L_x_355:
[----:B------:R-:W-:Y:S05]  /*10750*/  BSYNC B1 ;  /* 0x0000000000017941 */ /* 0x000fea0003800000 */
.L_x_354:
        /* <DEDUP_REMOVED lines=9> */
.L_x_357:
[----:B------:R-:W-:Y:S05]  /*107f0*/  BSYNC B1 ;  /* 0x0000000000017941 */ /* 0x000fea0003800000 */
.L_x_356:
        /* <DEDUP_REMOVED lines=10> */
.L_x_359:
[----:B------:R-:W-:Y:S05]  /*108a0*/  BSYNC B1 ;  /* 0x0000000000017941 */ /* 0x000fea0003800000 */
.L_x_358:
        /* <DEDUP_REMOVED lines=10> */
.L_x_361:
[----:B------:R-:W-:Y:S05]  /*10950*/  BSYNC B1 ;  /* 0x0000000000017941 */ /* 0x000fea0003800000 */
.L_x_360:
        /* <DEDUP_REMOVED lines=9> */
.L_x_363:
[----:B------:R-:W-:Y:S05]  /*109f0*/  BSYNC B1 ;  /* 0x0000000000017941 */ /* 0x000fea0003800000 */
.L_x_362:
        /* <DEDUP_REMOVED lines=9> */
.L_x_365:
[----:B------:R-:W-:Y:S05]  /*10a90*/  BSYNC B1 ;  /* 0x0000000000017941 */ /* 0x000fea0003800000 */
.L_x_364:
        /* <DEDUP_REMOVED lines=10> */
.L_x_367:
[----:B------:R-:W-:Y:S05]  /*10b40*/  BSYNC B1 ;  /* 0x0000000000017941 */ /* 0x000fea0003800000 */
.L_x_366:
        /* <DEDUP_REMOVED lines=10> */
.L_x_369:
[----:B------:R-:W-:Y:S05]  /*10bf0*/  BSYNC B1 ;  /* 0x0000000000017941 */ /* 0x000fea0003800000 */
.L_x_368:
        /* <DEDUP_REMOVED lines=9> */
.L_x_371:
[----:B------:R-:W-:Y:S05]  /*10c90*/  BSYNC B1 ;  /* 0x0000000000017941 */ /* 0x000fea0003800000 */
.L_x_370:
        /* <DEDUP_REMOVED lines=9> */
.L_x_373:
[----:B------:R-:W-:Y:S05]  /*10d30*/  BSYNC B1 ;  /* 0x0000000000017941 */ /* 0x000fea0003800000 */
.L_x_372:
        /* <DEDUP_REMOVED lines=10> */
.L_x_375:
[----:B------:R-:W-:Y:S05]  /*10de0*/  BSYNC B1 ;  /* 0x0000000000017941 */ /* 0x000fea0003800000 */
.L_x_374:
        /* <DEDUP_REMOVED lines=10> */
.L_x_377:
[----:B------:R-:W-:Y:S05]  /*10e90*/  BSYNC B1 ;  /* 0x0000000000017941 */ /* 0x000fea0003800000 */
.L_x_376:
        /* <DEDUP_REMOVED lines=9> */
.L_x_379:
[----:B------:R-:W-:Y:S05]  /*10f30*/  BSYNC B1 ;  /* 0x0000000000017941 */ /* 0x000fea0003800000 */
.L_x_378:
        /* <DEDUP_REMOVED lines=9> */
.L_x_381:
[----:B------:R-:W-:Y:S05]  /*10fd0*/  BSYNC B1 ;  /* 0x0000000000017941 */ /* 0x000fea0003800000 */
.L_x_380:
        /* <DEDUP_REMOVED lines=10> */
.L_x_383:
[----:B------:R-:W-:Y:S05]  /*11080*/  BSYNC B1 ;  /* 0x0000000000017941 */ /* 0x000fea0003800000 */
.L_x_382:
        /* <DEDUP_REMOVED lines=10> */
.L_x_385:
[----:B------:R-:W-:Y:S05]  /*11130*/  BSYNC B1 ;  /* 0x0000000000017941 */ /* 0x000fea0003800000 */
.L_x_384:
        /* <DEDUP_REMOVED lines=9> */
.L_x_387:
[----:B------:R-:W-:Y:S05]  /*111d0*/  BSYNC B1 ;  /* 0x0000000000017941 */ /* 0x000fea0003800000 */
.L_x_386:
        /* <DEDUP_REMOVED lines=9> */
.L_x_389:
[----:B------:R-:W-:Y:S05]  /*11270*/  BSYNC B1 ;  /* 0x0000000000017941 */ /* 0x000fea0003800000 */
.L_x_388:
        /* <DEDUP_REMOVED lines=10> */
.L_x_391:
[----:B------:R-:W-:Y:S05]  /*11320*/  BSYNC B1 ;  /* 0x0000000000017941 */ /* 0x000fea0003800000 */
.L_x_390:
        /* <DEDUP_REMOVED lines=10> */
.L_x_393:
[----:B------:R-:W-:Y:S05]  /*113d0*/  BSYNC B1 ;  /* 0x0000000000017941 */ /* 0x000fea0003800000 */
.L_x_392:
        /* <DEDUP_REMOVED lines=9> */
.L_x_395:
[----:B------:R-:W-:Y:S05]  /*11470*/  BSYNC B1 ;  /* 0x0000000000017941 */ /* 0x000fea0003800000 */
.L_x_394:
        /* <DEDUP_REMOVED lines=9> */
.L_x_397:
[----:B------:R-:W-:Y:S05]  /*11510*/  BSYNC B1 ;  /* 0x0000000000017941 */ /* 0x000fea0003800000 */
.L_x_396:
        /* <DEDUP_REMOVED lines=10> */
.L_x_399:
[----:B------:R-:W-:Y:S05]  /*115c0*/  BSYNC B1 ;  /* 0x0000000000017941 */ /* 0x000fea0003800000 */
.L_x_398:
        /* <DEDUP_REMOVED lines=10> */
.L_x_401:
[----:B------:R-:W-:Y:S05]  /*11670*/  BSYNC B1 ;  /* 0x0000000000017941 */ /* 0x000fea0003800000 */
.L_x_400:
        /* <DEDUP_REMOVED lines=9> */
.L_x_403:
[----:B------:R-:W-:Y:S05]  /*11710*/  BSYNC B1 ;  /* 0x0000000000017941 */ /* 0x000fea0003800000 */
.L_x_402:
        /* <DEDUP_REMOVED lines=9> */
.L_x_405:
[----:B------:R-:W-:Y:S05]  /*117b0*/  BSYNC B1 ;  /* 0x0000000000017941 */ /* 0x000fea0003800000 */
.L_x_404:
        /* <DEDUP_REMOVED lines=10> */
.L_x_407:
[----:B------:R-:W-:Y:S05]  /*11860*/  BSYNC B1 ;  /* 0x0000000000017941 */ /* 0x000fea0003800000 */
.L_x_406:
        /* <DEDUP_REMOVED lines=10> */
.L_x_409:
[----:B------:R-:W-:Y:S05]  /*11910*/  BSYNC B1 ;  /* 0x0000000000017941 */ /* 0x000fea0003800000 */
.L_x_408:
        /* <DEDUP_REMOVED lines=9> */
.L_x_411:
[----:B------:R-:W-:Y:S05]  /*119b0*/  BSYNC B1 ;  /* 0x0000000000017941 */ /* 0x000fea0003800000 */
.L_x_410:
        /* <DEDUP_REMOVED lines=9> */
.L_x_413:
[----:B------:R-:W-:Y:S05]  /*11a50*/  BSYNC B1 ;  /* 0x0000000000017941 */ /* 0x000fea0003800000 */
.L_x_412:
        /* <DEDUP_REMOVED lines=10> */
.L_x_415:
[----:B------:R-:W-:Y:S05]  /*11b00*/  BSYNC B1 ;  /* 0x0000000000017941 */ /* 0x000fea0003800000 */
.L_x_414:
        /* <DEDUP_REMOVED lines=10> */
.L_x_417:
[----:B------:R-:W-:Y:S05]  /*11bb0*/  BSYNC B1 ;  /* 0x0000000000017941 */ /* 0x000fea0003800000 */
.L_x_416:
        /* <DEDUP_REMOVED lines=9> */
.L_x_419:
[----:B------:R-:W-:Y:S05]  /*11c50*/  BSYNC B1 ;  /* 0x0000000000017941 */ /* 0x000fea0003800000 */
.L_x_418:
        /* <DEDUP_REMOVED lines=9> */
.L_x_421:
[----:B------:R-:W-:Y:S05]  /*11cf0*/  BSYNC B1 ;  /* 0x0000000000017941 */ /* 0x000fea0003800000 */
.L_x_420:
        /* <DEDUP_REMOVED lines=10> */
.L_x_423:
[----:B------:R-:W-:Y:S05]  /*11da0*/  BSYNC B1 ;  /* 0x0000000000017941 */ /* 0x000fea0003800000 */
.L_x_422:
        /* <DEDUP_REMOVED lines=10> */
.L_x_425:
[----:B------:R-:W-:Y:S05]  /*11e50*/  BSYNC B1 ;  /* 0x0000000000017941 */ /* 0x000fea0003800000 */
.L_x_424:
        /* <DEDUP_REMOVED lines=9> */
.L_x_427:
[----:B------:R-:W-:Y:S05]  /*11ef0*/  BSYNC B1 ;  /* 0x0000000000017941 */ /* 0x000fea0003800000 */
.L_x_426:
        /* <DEDUP_REMOVED lines=9> */
.L_x_429:
[----:B------:R-:W-:Y:S05]  /*11f90*/  BSYNC B1 ;  /* 0x0000000000017941 */ /* 0x000fea0003800000 */
.L_x_428:
        /* <DEDUP_REMOVED lines=10> */
.L_x_431:
[----:B------:R-:W-:Y:S05]  /*12040*/  BSYNC B1 ;  /* 0x0000000000017941 */ /* 0x000fea0003800000 */
.L_x_430:
        /* <DEDUP_REMOVED lines=10> */
.L_x_433:
[----:B------:R-:W-:Y:S05]  /*120f0*/  BSYNC B1 ;  /* 0x0000000000017941 */ /* 0x000fea0003800000 */
.L_x_432:
        /* <DEDUP_REMOVED lines=9> */
.L_x_435:
[----:B------:R-:W-:Y:S05]  /*12190*/  BSYNC B1 ;  /* 0x0000000000017941 */ /* 0x000fea0003800000 */
.L_x_434:
        /* <DEDUP_REMOVED lines=9> */
.L_x_437:
[----:B------:R-:W-:Y:S05]  /*12230*/  BSYNC B1 ;  /* 0x0000000000017941 */ /* 0x000fea0003800000 */
.L_x_436:
        /* <DEDUP_REMOVED lines=10> */
.L_x_439:
[----:B------:R-:W-:Y:S05]  /*122e0*/  BSYNC B1 ;  /* 0x0000000000017941 */ /* 0x000fea0003800000 */
.L_x_438:
        /* <DEDUP_REMOVED lines=10> */
.L_x_441:
[----:B------:R-:W-:Y:S05]  /*12390*/  BSYNC B1 ;  /* 0x0000000000017941 */ /* 0x000fea0003800000 */
.L_x_440:
        /* <DEDUP_REMOVED lines=9> */
.L_x_443:
[----:B------:R-:W-:Y:S05]  /*12430*/  BSYNC B1 ;  /* 0x0000000000017941 */ /* 0x000fea0003800000 */
.L_x_442:
        /* <DEDUP_REMOVED lines=9> */
.L_x_445:
[----:B------:R-:W-:Y:S05]  /*124d0*/  BSYNC B1 ;  /* 0x0000000000017941 */ /* 0x000fea0003800000 */
.L_x_444:
        /* <DEDUP_REMOVED lines=10> */
.L_x_447:
[----:B------:R-:W-:Y:S05]  /*12580*/  BSYNC B1 ;  /* 0x0000000000017941 */ /* 0x000fea0003800000 */
.L_x_446:
        /* <DEDUP_REMOVED lines=10> */
.L_x_449:
[----:B------:R-:W-:Y:S05]  /*12630*/  BSYNC B1 ;  /* 0x0000000000017941 */ /* 0x000fea0003800000 */
.L_x_448:
        /* <DEDUP_REMOVED lines=9> */
.L_x_451:
[----:B------:R-:W-:Y:S05]  /*126d0*/  BSYNC B1 ;  /* 0x0000000000017941 */ /* 0x000fea0003800000 */
.L_x_450:
        /* <DEDUP_REMOVED lines=9> */
.L_x_453:
[----:B------:R-:W-:Y:S05]  /*12770*/  BSYNC B1 ;  /* 0x0000000000017941 */ /* 0x000fea0003800000 */
.L_x_452:
        /* <DEDUP_REMOVED lines=10> */
.L_x_455:
[----:B------:R-:W-:Y:S05]  /*12820*/  BSYNC B1 ;  /* 0x0000000000017941 */ /* 0x000fea0003800000 */
.L_x_454:
        /* <DEDUP_REMOVED lines=10> */
.L_x_457:
[----:B------:R-:W-:Y:S05]  /*128d0*/  BSYNC B1 ;  /* 0x0000000000017941 */ /* 0x000fea0003800000 */
.L_x_456:
        /* <DEDUP_REMOVED lines=9> */
.L_x_459:
[----:B------:R-:W-:Y:S05]  /*12970*/  BSYNC B1 ;  /* 0x0000000000017941 */ /* 0x000fea0003800000 */
.L_x_458:
        /* <DEDUP_REMOVED lines=9> */
.L_x_461:
[----:B------:R-:W-:Y:S05]  /*12a10*/  BSYNC B1 ;  /* 0x0000000000017941 */ /* 0x000fea0003800000 */
.L_x_460:
        /* <DEDUP_REMOVED lines=10> */
.L_x_463:
[----:B------:R-:W-:Y:S05]  /*12ac0*/  BSYNC B1 ;  /* 0x0000000000017941 */ /* 0x000fea0003800000 */
.L_x_462:
        /* <DEDUP_REMOVED lines=10> */
.L_x_465:
[----:B------:R-:W-:Y:S05]  /*12b70*/  BSYNC B1 ;  /* 0x0000000000017941 */ /* 0x000fea0003800000 */
.L_x_464:
        /* <DEDUP_REMOVED lines=9> */
.L_x_467:
[----:B------:R-:W-:Y:S05]  /*12c10*/  BSYNC B1 ;  /* 0x0000000000017941 */ /* 0x000fea0003800000 */
.L_x_466:
        /* <DEDUP_REMOVED lines=9> */
.L_x_469:
[----:B------:R-:W-:Y:S05]  /*12cb0*/  BSYNC B1 ;  /* 0x0000000000017941 */ /* 0x000fea0003800000 */
.L_x_468:
        /* <DEDUP_REMOVED lines=10> */
.L_x_471:
[----:B------:R-:W-:Y:S05]  /*12d60*/  BSYNC B1 ;  /* 0x0000000000017941 */ /* 0x000fea0003800000 */
.L_x_470:
        /* <DEDUP_REMOVED lines=10> */
.L_x_473:
[----:B------:R-:W-:Y:S05]  /*12e10*/  BSYNC B1 ;  /* 0x0000000000017941 */ /* 0x000fea0003800000 */
.L_x_472:
        /* <DEDUP_REMOVED lines=9> */
.L_x_475:
[----:B------:R-:W-:Y:S05]  /*12eb0*/  BSYNC B1 ;  /* 0x0000000000017941 */ /* 0x000fea0003800000 */
.L_x_474:
        /* <DEDUP_REMOVED lines=9> */
.L_x_477:
[----:B------:R-:W-:Y:S05]  /*12f50*/  BSYNC B1 ;  /* 0x0000000000017941 */ /* 0x000fea0003800000 */
.L_x_476:
        /* <DEDUP_REMOVED lines=10> */
.L_x_479:
[----:B------:R-:W-:Y:S05]  /*13000*/  BSYNC B1 ;  /* 0x0000000000017941 */ /* 0x000fea0003800000 */
.L_x_478:
        /* <DEDUP_REMOVED lines=10> */
.L_x_481:
[----:B------:R-:W-:Y:S05]  /*130b0*/  BSYNC B1 ;  /* 0x0000000000017941 */ /* 0x000fea0003800000 */
.L_x_480:
        /* <DEDUP_REMOVED lines=9> */
.L_x_483:
[----:B------:R-:W-:Y:S05]  /*13150*/  BSYNC B1 ;  /* 0x0000000000017941 */ /* 0x000fea0003800000 */
.L_x_482:
        /* <DEDUP_REMOVED lines=9> */
.L_x_485:
[----:B------:R-:W-:Y:S05]  /*131f0*/  BSYNC B1 ;  /* 0x0000000000017941 */ /* 0x000fea0003800000 */
.L_x_484:
        /* <DEDUP_REMOVED lines=10> */
.L_x_487:
[----:B------:R-:W-:Y:S05]  /*132a0*/  BSYNC B1 ;  /* 0x0000000000017941 */ /* 0x000fea0003800000 */
.L_x_486:
        /* <DEDUP_REMOVED lines=10> */
.L_x_489:
[----:B------:R-:W-:Y:S05]  /*13350*/  BSYNC B1 ;  /* 0x0000000000017941 */ /* 0x000fea0003800000 */
.L_x_488:
        /* <DEDUP_REMOVED lines=9> */
.L_x_491:
[----:B------:R-:W-:Y:S05]  /*133f0*/  BSYNC B1 ;  /* 0x0000000000017941 */ /* 0x000fea0003800000 */
.L_x_490:
        /* <DEDUP_REMOVED lines=9> */
.L_x_493:
[----:B------:R-:W-:Y:S05]  /*13490*/  BSYNC B1 ;  /* 0x0000000000017941 */ /* 0x000fea0003800000 */
.L_x_492:
        /* <DEDUP_REMOVED lines=10> */
.L_x_495:
[----:B------:R-:W-:Y:S05]  /*13540*/  BSYNC B1 ;  /* 0x0000000000017941 */ /* 0x000fea0003800000 */
.L_x_494:
        /* <DEDUP_REMOVED lines=10> */
.L_x_497:
[----:B------:R-:W-:Y:S05]  /*135f0*/  BSYNC B1 ;  /* 0x0000000000017941 */ /* 0x000fea0003800000 */
.L_x_496:
        /* <DEDUP_REMOVED lines=9> */
.L_x_499:
[----:B------:R-:W-:Y:S05]  /*13690*/  BSYNC B1 ;  /* 0x0000000000017941 */ /* 0x000fea0003800000 */
.L_x_498:
        /* <DEDUP_REMOVED lines=9> */
.L_x_501:
[----:B------:R-:W-:Y:S05]  /*13730*/  BSYNC B1 ;  /* 0x0000000000017941 */ /* 0x000fea0003800000 */
.L_x_500:
        /* <DEDUP_REMOVED lines=10> */
.L_x_503:
[----:B------:R-:W-:Y:S05]  /*137e0*/  BSYNC B1 ;  /* 0x0000000000017941 */ /* 0x000fea0003800000 */
.L_x_502:
        /* <DEDUP_REMOVED lines=10> */
.L_x_505:
[----:B------:R-:W-:Y:S05]  /*13890*/  BSYNC B1 ;  /* 0x0000000000017941 */ /* 0x000fea0003800000 */
.L_x_504:
        /* <DEDUP_REMOVED lines=9> */
.L_x_507:
[----:B------:R-:W-:Y:S05]  /*13930*/  BSYNC B1 ;  /* 0x0000000000017941 */ /* 0x000fea0003800000 */
.L_x_506:
        /* <DEDUP_REMOVED lines=9> */
.L_x_509:
[----:B------:R-:W-:Y:S05]  /*139d0*/  BSYNC B1 ;  /* 0x0000000000017941 */ /* 0x000fea0003800000 */
.L_x_508:
        /* <DEDUP_REMOVED lines=10> */
.L_x_511:
[----:B------:R-:W-:Y:S05]  /*13a80*/  BSYNC B1 ;  /* 0x0000000000017941 */ /* 0x000fea0003800000 */
.L_x_510:
        /* <DEDUP_REMOVED lines=10> */
.L_x_513:
[----:B------:R-:W-:Y:S05]  /*13b30*/  BSYNC B1 ;  /* 0x0000000000017941 */ /* 0x000fea0003800000 */
.L_x_512:
        /* <DEDUP_REMOVED lines=9> */
.L_x_515:
[----:B------:R-:W-:Y:S05]  /*13bd0*/  BSYNC B1 ;  /* 0x0000000000017941 */ /* 0x000fea0003800000 */
.L_x_514:
        /* <DEDUP_REMOVED lines=9> */
.L_x_517:
[----:B------:R-:W-:Y:S05]  /*13c70*/  BSYNC B1 ;  /* 0x0000000000017941 */ /* 0x000fea0003800000 */
.L_x_516:
        /* <DEDUP_REMOVED lines=10> */
.L_x_519:
[----:B------:R-:W-:Y:S05]  /*13d20*/  BSYNC B1 ;  /* 0x0000000000017941 */ /* 0x000fea0003800000 */
.L_x_518:
        /* <DEDUP_REMOVED lines=10> */
.L_x_521:
[----:B------:R-:W-:Y:S05]  /*13dd0*/  BSYNC B1 ;  /* 0x0000000000017941 */ /* 0x000fea0003800000 */
.L_x_520:
        /* <DEDUP_REMOVED lines=9> */
.L_x_523:
[----:B------:R-:W-:Y:S05]  /*13e70*/  BSYNC B1 ;  /* 0x0000000000017941 */ /* 0x000fea0003800000 */
.L_x_522:
        /* <DEDUP_REMOVED lines=9> */
.L_x_525:
[----:B------:R-:W-:Y:S05]  /*13f10*/  BSYNC B1 ;  /* 0x0000000000017941 */ /* 0x000fea0003800000 */
.L_x_524:
        /* <DEDUP_REMOVED lines=10> */
.L_x_527:
[----:B------:R-:W-:Y:S05]  /*13fc0*/  BSYNC B1 ;  /* 0x0000000000017941 */ /* 0x000fea0003800000 */
.L_x_526:
        /* <DEDUP_REMOVED lines=10> */
.L_x_529:
[----:B------:R-:W-:Y:S05]  /*14070*/  BSYNC B1 ;  /* 0x0000000000017941 */ /* 0x000fea0003800000 */
.L_x_528:
        /* <DEDUP_REMOVED lines=9> */
.L_x_531:
[----:B------:R-:W-:Y:S05]  /*14110*/  BSYNC B1 ;  /* 0x0000000000017941 */ /* 0x000fea0003800000 */
.L_x_530:
        /* <DEDUP_REMOVED lines=9> */
.L_x_533:
[----:B------:R-:W-:Y:S05]  /*141b0*/  BSYNC B1 ;  /* 0x0000000000017941 */ /* 0x000fea0003800000 */
.L_x_532:
        /* <DEDUP_REMOVED lines=10> */
.L_x_535:
[----:B------:R-:W-:Y:S05]  /*14260*/  BSYNC B1 ;  /* 0x0000000000017941 */ /* 0x000fea0003800000 */
.L_x_534:
        /* <DEDUP_REMOVED lines=10> */
.L_x_537:
[----:B------:R-:W-:Y:S05]  /*14310*/  BSYNC B1 ;  /* 0x0000000000017941 */ /* 0x000fea0003800000 */
.L_x_536:
[----:B-----5:R-:W-:Y:S01]  /*14320*/  HADD2.F32 R3, -RZ, R12.H0_H0 ;  /* 0x2000000cff037230 */ /* 0x020fe20000004100 */
[----:B------:R-:W-:Y:S01]  /*14330*/  ISETP.GT.AND P0, PT, R0, 0x8, P0 ;  /* 0x000000080000780c */ /* 0x000fe20000704270 */
[----:B------:R-:W-:Y:S03]  /*14340*/  BSSY B1, `(.L_x_538) ;  /* 0x0000007000017945 */ /* 0x000fe60003800000 */
[----:B012-4-:R-:W-:-:S04]  /*14350*/  FMUL R10, R3, R16 ;  /* 0x00000010030a7220 */ /* 0x017fc80000400000 */
[----:B------:R-:W-:-:S05]  /*14360*/  FFMA R10, R149, R2, R10 ;  /* 0x00000002950a7223 */ /* 0x000fca000000000a */
[----:B------:R-:W-:-:S05]  /*14370*/  F2FP.F16.F32.PACK_AB R10, RZ, R10 ;  /* 0x0000000aff0a723e */ /* 0x000fca00000000ff */
[----:B------:R0:W-:Y:S01]  /*14380*/  @P3 STG.E.U16 desc[UR36][R4.64+0x3f2], R10 ;  /* 0x0003f20a04003986 */ /* 0x0001e2000c101524 */
[----:B------:R-:W-:Y:S05]  /*14390*/  @!P0 BRA `(.L_x_539) ;  /* 0x0000000000048947 */ /* 0x000fea0003800000 */
[----:B------:R1:W5:Y:S02]  /*143a0*/  LDG.E.LTC128B.U16 R12, desc[UR36][R8.64+0x3f0] ;  /* 0x0003f024080c7981 */ /* 0x000364000c1e1520 */
.L_x_539:
[----:B------:R-:W-:Y:S05]  /*143b0*/  BSYNC B1 ;  /* 0x0000000000017941 */ /* 0x000fea0003800000 */
.L_x_538:
[----:B-----5:R-:W-:Y:S01]  /*143c0*/  HADD2.F32 R3, -RZ, R12.H0_H0 ;  /* 0x2000000cff037230 */ /* 0x020fe20000004100 */
[----:B------:R-:W-:Y:S01]  /*143d0*/  ISETP.GT.AND P1, PT, R0, 0x8, P1 ;  /* 0x000000080000780c */ /* 0x000fe20000f24270 */
[----:B0-----:R-:W-:Y:S01]  /*143e0*/  @P0 IMAD.MOV.U32 R4, RZ, RZ, R6 ;  /* 0x000000ffff040224 */ /* 0x001fe200078e0006 */
[----:B------:R-:W-:Y:S01]  /*143f0*/  BSSY B1, `(.L_x_540) ;  /* 0x0000008000017945 */ /* 0x000fe20003800000 */
[----:B------:R-:W-:Y:S02]  /*14400*/  @P0 IMAD.MOV.U32 R5, RZ, RZ, R7 ;  /* 0x000000ffff050224 */ /* 0x000fe400078e0007 */
[----:B------:R-:W-:-:S04]  /*14410*/  FMUL R3, R3, R16 ;  /* 0x0000001003037220 */ /* 0x000fc80000400000 */
[----:B------:R-:W-:-:S05]  /*14420*/  FFMA R3, R150, R2, R3 ;  /* 0x0000000296037223 */ /* 0x000fca0000000003 */
[----:B------:R-:W-:-:S05]  /*14430*/  F2FP.F16.F32.PACK_AB R3, RZ, R3 ;  /* 0x00000003ff03723e */ /* 0x000fca00000000ff */
[----:B------:R0:W-:Y:S01]  /*14440*/  @P0 STG.E.U16 desc[UR36][R4.64+0x3f0], R3 ;  /* 0x0003f00304000986 */ /* 0x0001e2000c101524 */
[----:B------:R-:W-:Y:S05]  /*14450*/  @!P1 BRA `(.L_x_541) ;  /* 0x0000000000049947 */ /* 0x000fea0003800000 */
[----:B------:R2:W5:Y:S02]  /*14460*/  LDG.E.LTC128B.U16 R12, desc[UR36][R8.64+0x3f2] ;  /* 0x0003f224080c7981 */ /* 0x000564000c1e1520 */
.L_x_541:
[----:B------:R-:W-:Y:S05]  /*14470*/  BSYNC B1 ;  /* 0x0000000000017941 */ /* 0x000fea0003800000 */
.L_x_540:
[----:B------:R-:W-:Y:S05]  /*14480*/  @!P1 BRA `(.L_x_542) ;  /* 0x0000005000ac9947 */ /* 0x000fea0003800000 */
[----:B0----5:R-:W-:-:S05]  /*14490*/  HADD2.F32 R3, -RZ, R12.H0_H0 ;  /* 0x2000000cff037230 */ /* 0x021fca0000004100 */
[----:B------:R-:W-:-:S04]  /*144a0*/  FMUL R0, R3, R16 ;  /* 0x0000001003007220 */ /* 0x000fc80000400000 */
[----:B------:R-:W-:-:S05]  /*144b0*/  FFMA R0, R151, R2, R0 ;  /* 0x0000000297007223 */ /* 0x000fca0000000000 */
[----:B------:R-:W-:-:S05]  /*144c0*/  F2FP.F16.F32.PACK_AB R0, RZ, R0 ;  /* 0x00000000ff00723e */ /* 0x000fca00000000ff */
[----:B------:R4:W-:Y:S01]  /*144d0*/  STG.E.U16 desc[UR36][R6.64+0x3f2], R0 ;  /* 0x0003f20006007986 */ /* 0x0009e2000c101524 */
[----:B------:R-:W-:Y:S05]  /*144e0*/  BRA `(.L_x_542) ;  /* 0x0000005000947947 */ /* 0x000fea0003800000 */
.L_x_33:
[----:B------:R-:W2:Y:S01]  /*144f0*/  LDL.LU R8, [R1] ;  /* 0x0000000001087983 */ /* 0x000ea20000300800 */
[----:B------:R-:W-:-:S03]  /*14500*/  ULDC.64 UR4, c[0x0][0x5c0] ;  /* 0x0001700000047ab9 */ /* 0x000fc60000000a00 */
[----:B------:R-:W3:Y:S04]  /*14510*/  LDL.LU R9, [R1+0x8] ;  /* 0x0000080001097983 */ /* 0x000ee80000300800 */
[----:B------:R-:W4:Y:S04]  /*14520*/  LDL.LU R157, [R1+0x58] ;  /* 0x00005800019d7983 */ /* 0x000f280000300800 */
        /* <DEDUP_REMOVED lines=49> */
[----:B------:R1:W-:Y:S04]  /*14840*/  STL [R1+0x238], R144 ;  /* 0x0002389001007387 */ /* 0x0003e80000100800 */
[----:B-1----:R-:W4:Y:S04]  /*14850*/  LDL.LU R144, [R1+0x130] ;  /* 0x0001300001907983 */ /* 0x002f280000300800 */
[----:B------:R1:W-:Y:S04]  /*14860*/  STL [R1+0x234], R145 ;  /* 0x0002349101007387 */ /* 0x0003e80000100800 */
[----:B-1----:R-:W4:Y:S04]  /*14870*/  LDL.LU R145, [R1+0x134] ;  /* 0x0001340001917983 */ /* 0x002f280000300800 */
        /* <DEDUP_REMOVED lines=42> */
[----:B------:R-:W-:Y:S04]  /*14b20*/  STL [R1+0x230], R146 ;  /* 0x0002309201007387 */ /* 0x000fe80000100800 */
[----:B------:R1:W-:Y:S01]  /*14b30*/  STL [R1+0x22c], R147 ;  /* 0x00022c9301007387 */ /* 0x0003e20000100800 */
[----:B--2---:R-:W-:Y:S01]  /*14b40*/  FMUL R8, R8, R2 ;  /* 0x0000000208087220 */ /* 0x004fe20000400000 */
[----:B0-----:R-:W-:-:S02]  /*14b50*/  LEA R4, P1, R10, UR4, 0x1 ;  /* 0x000000040a047c11 */ /* 0x001fc4000f8208ff */
[----:B-1----:R-:W2:Y:S04]  /*14b60*/  LDL.LU R147, [R1+0x128] ;  /* 0x0001280001937983 */ /* 0x002ea80000300800 */
[----:B------:R0:W-:Y:S04]  /*14b70*/  STL [R1+0x228], R148 ;  /* 0x0002289401007387 */ /* 0x0001e80000100800 */
[----:B0-----:R-:W2:Y:S04]  /*14b80*/  LDL.LU R148, [R1+0x12c] ;  /* 0x00012c0001947983 */ /* 0x001ea80000300800 */
[----:B------:R0:W-:Y:S01]  /*14b90*/  STL [R1+0x224], R149 ;  /* 0x0002249501007387 */ /* 0x0001e20000100800 */
[----:B------:R-:W-:-:S03]  /*14ba0*/  LEA.HI.X R5, R10, UR5, R5, 0x1, P1 ;  /* 0x000000050a057c11 */ /* 0x000fc600088f0c05 */
[----:B0-----:R-:W2:Y:S04]  /*14bb0*/  LDL.LU R149, [R1+0x138] ;  /* 0x0001380001957983 */ /* 0x001ea80000300800 */
[----:B------:R0:W-:Y:S01]  /*14bc0*/  STL [R1+0x220], R150 ;  /* 0x0002209601007387 */ /* 0x0001e20000100800 */
[----:B------:R-:W-:-:S03]  /*14bd0*/  F2FP.F16.F32.PACK_AB R8, RZ, R8 ;  /* 0x00000008ff08723e */ /* 0x000fc600000000ff */
[----:B0-----:R-:W2:Y:S04]  /*14be0*/  LDL.LU R150, [R1+0x13c] ;  /* 0x00013c0001967983 */ /* 0x001ea80000300800 */
[----:B------:R0:W-:Y:S04]  /*14bf0*/  STL [R1+0x21c], R151 ;  /* 0x00021c9701007387 */ /* 0x0001e80000100800 */
[----:B0-----:R-:W2:Y:S04]  /*14c00*/  LDL.LU R151, [R1+0x140] ;  /* 0x0001400001977983 */ /* 0x001ea80000300800 */
[----:B------:R0:W-:Y:S04]  /*14c10*/  STL [R1+0x218], R19 ;  /* 0x0002181301007387 */ /* 0x0001e80000100800 */
[----:B0-----:R-:W2:Y:S04]  /*14c20*/  LDL.LU R19, [R1+0x144] ;  /* 0x0001440001137983 */ /* 0x001ea80000300800 */
[----:B------:R0:W-:Y:S04]  /*14c30*/  STL [R1+0x214], R18 ;  /* 0x0002141201007387 */ /* 0x0001e80000100800 */
[----:B------:R-:W-:Y:S04]  /*14c40*/  @P2 STG.E.U16 desc[UR36][R4.64], R8 ;  /* 0x0000000804002986 */ /* 0x000fe8000c101524 */
[----:B0-----:R-:W2:Y:S04]  /*14c50*/  LDL.LU R18, [R1+0x148] ;  /* 0x0001480001127983 */ /* 0x001ea80000300800 */
[----:B------:R0:W-:Y:S04]  /*14c60*/  STL [R1+0x210], R17 ;  /* 0x0002101101007387 */ /* 0x0001e80000100800 */
[----:B0-----:R-:W2:Y:S04]  /*14c70*/  LDL.LU R17, [R1+0x14c] ;  /* 0x00014c0001117983 */ /* 0x001ea80000300800 */
[----:B------:R0:W-:Y:S04]  /*14c80*/  STL [R1+0x20c], R16 ;  /* 0x00020c1001007387 */ /* 0x0001e80000100800 */
[----:B0-----:R-:W2:Y:S04]  /*14c90*/  LDL.LU R16, [R1+0x150] ;  /* 0x0001500001107983 */ /* 0x001ea80000300800 */
[----:B------:R-:W2:Y:S04]  /*14ca0*/  LDL.LU R11, [R1+0x8c] ;  /* 0x00008c00010b7983 */ /* 0x000ea80000300800 */
[----:B------:R-:W4:Y:S01]  /*14cb0*/  LDL.LU R8, [R1+0x4] ;  /* 0x0000040001087983 */ /* 0x000f220000300800 */
[----:B------:R-:W-:Y:S01]  /*14cc0*/  ISETP.GT.AND P1, PT, R3, 0x1, PT ;  /* 0x000000010300780c */ /* 0x000fe20003f24270 */
[----:B---3--:R-:W-:-:S03]  /*14cd0*/  FMUL R9, R9, R2 ;  /* 0x0000000209097220 */ /* 0x008fc60000400000 */
[C---:B------:R-:W-:Y:S02]  /*14ce0*/  ISETP.GT.AND P2, PT, R0.reuse, RZ, P1 ;  /* 0x000000ff0000720c */ /* 0x040fe40000f44270 */
[----:B------:R-:W-:Y:S02]  /*14cf0*/  ISETP.GT.AND P0, PT, R0, 0x8, P0 ;  /* 0x000000080000780c */ /* 0x000fe40000704270 */
[----:B------:R-:W-:Y:S01]  /*14d00*/  SHF.L.U64.HI R7, R6, 0x4, R7 ;  /* 0x0000000406077819 */ /* 0x000fe20000010207 */
[----:B----4-:R-:W-:-:S05]  /*14d10*/  FMUL R8, R8, R2 ;  /* 0x0000000208087220 */ /* 0x010fca0000400000 */
[----:B------:R-:W-:-:S04]  /*14d20*/  F2FP.F16.F32.PACK_AB R8, RZ, R8 ;  /* 0x00000008ff08723e */ /* 0x000fc800000000ff */
[----:B------:R-:W-:Y:S02]  /*14d30*/  PRMT R10, R8, 0x7610, R10 ;  /* 0x00007610080a7816 */ /* 0x000fe4000000000a */
[----:B------:R-:W-:Y:S02]  /*14d40*/  F2FP.F16.F32.PACK_AB R8, RZ, R9 ;  /* 0x00000009ff08723e */ /* 0x000fe400000000ff */
[----:B------:R-:W3:Y:S04]  /*14d50*/  LDL.LU R9, [R1+0x50] ;  /* 0x0000500001097983 */ /* 0x000ee80000300800 */
[----:B------:R0:W-:Y:S01]  /*14d60*/  @P2 STG.E.U16 desc[UR36][R4.64+0x2], R10 ;  /* 0x0000020a04002986 */ /* 0x0001e2000c101524 */
[----:B------:R-:W-:-:S05]  /*14d70*/  LEA R6, P2, R6, R4, 0x4 ;  /* 0x0000000406067211 */ /* 0x000fca00078420ff */
[----:B------:R-:W-:-:S05]  /*14d80*/  IMAD.X R7, R7, 0x1, R5, P2 ;  /* 0x0000000107077824 */ /* 0x000fca00010e0605 */
[----:B------:R1:W-:Y:S04]  /*14d90*/  @P0 STG.E.U16 desc[UR36][R6.64], R8 ;  /* 0x0000000806000986 */ /* 0x0003e8000c101524 */
[----:B0-----:R-:W4:Y:S04]  /*14da0*/  LDL.LU R10, [R1+0x88] ;  /* 0x00008800010a7983 */ /* 0x001f280000300800 */
[----:B-1----:R-:W2:Y:S01]  /*14db0*/  LDL.LU R8, [R1+0xc] ;  /* 0x00000c0001087983 */ /* 0x002ea20000300800 */
[----:B------:R-:W-:Y:S01]  /*14dc0*/  ISETP.GT.AND P0, PT, R0, 0x8, P1 ;  /* 0x000000080000780c */ /* 0x000fe20000f04270 */
[----:B--2---:R-:W-:-:S05]  /*14dd0*/  FMUL R8, R8, R2 ;  /* 0x0000000208087220 */ /* 0x004fca0000400000 */
[----:B------:R-:W-:-:S07]  /*14de0*/  F2FP.F16.F32.PACK_AB R8, RZ, R8 ;  /* 0x00000008ff08723e */ /* 0x000fce00000000ff */
[----:B------:R0:W-:Y:S04]  /*14df0*/  @P0 STG.E.U16 desc[UR36][R6.64+0x2], R8 ;  /* 0x0000020806000986 */ /* 0x0001e8000c101524 */
[----:B0-----:R-:W2:Y:S01]  /*14e00*/  LDL.LU R8, [R1+0x10] ;  /* 0x0000100001087983 */ /* 0x001ea20000300800 */
[----:B------:R-:W-:-:S04]  /*14e10*/  ISETP.GT.AND P0, PT, R3, 0x8, PT ;  /* 0x000000080300780c */ /* 0x000fc80003f04270 */
[----:B------:R-:W-:Y:S01]  /*14e20*/  ISETP.GT.AND P1, PT, R0, RZ, P0 ;  /* 0x000000ff0000720c */ /* 0x000fe20000724270 */
        /* <DEDUP_REMOVED lines=10> */
[----:B------:R-:W-:Y:S01]  /*14ed0*/  ISETP.GT.AND P0, PT, R0, 0x8, P0 ;  /* 0x000000080000780c */ /* 0x000fe20000704270 */
        /* <DEDUP_REMOVED lines=75> */
[----:B------:R-:W-:Y:S01]  /*15390*/  ISETP.GT.AND P1, PT, R3, 0x28, PT ;  /* 0x000000280300780c */ /* 0x000fe20003f24270 */
[-C--:B---3--:R-:W-:Y:S01]  /*153a0*/  FMUL R9, R9, R2.reuse ;  /* 0x0000000209097220 */ /* 0x088fe20000400000 */
[----:B------:R-:W-:Y:S01]  /*153b0*/  ISETP.GT.AND P3, PT, R3, 0x29, PT ;  /* 0x000000290300780c */ /* 0x000fe20003f64270 */
[-C--:B------:R-:W-:Y:S01]  /*153c0*/  FMUL R157, R157, R2.reuse ;  /* 0x000000029d9d7220 */ /* 0x080fe20000400000 */
[----:B------:R-:W-:Y:S01]  /*153d0*/  ISETP.GT.AND P0, PT, R0, RZ, P1 ;  /* 0x000000ff0000720c */ /* 0x000fe20000f04270 */
[-C--:B------:R-:W-:Y:S01]  /*153e0*/  FMUL R156, R156, R2.reuse ;  /* 0x000000029c9c7220 */ /* 0x080fe20000400000 */
[----:B------:R-:W-:Y:S01]  /*153f0*/  ISETP.GT.AND P2, PT, R0, RZ, P3 ;  /* 0x000000ff0000720c */ /* 0x000fe20001f44270 */
[-C--:B------:R-:W-:Y:S01]  /*15400*/  FMUL R155, R155, R2.reuse ;  /* 0x000000029b9b7220 */ /* 0x080fe20000400000 */
[----:B------:R-:W-:Y:S01]  /*15410*/  F2FP.F16.F32.PACK_AB R9, RZ, R9 ;  /* 0x00000009ff09723e */ /* 0x000fe200000000ff */
[-C--:B------:R-:W-:Y:S01]  /*15420*/  FMUL R154, R154, R2.reuse ;  /* 0x000000029a9a7220 */ /* 0x080fe20000400000 */
[-C--:B------:R-:W-:Y:S01]  /*15430*/  FMUL R153, R153, R2.reuse ;  /* 0x0000000299997220 */ /* 0x080fe20000400000 */
[-C--:B------:R-:W-:Y:S01]  /*15440*/  FMUL R152, R152, R2.reuse ;  /* 0x0000000298987220 */ /* 0x080fe20000400000 */
[----:B------:R-:W-:Y:S01]  /*15450*/  PRMT R146, R9, 0x7610, R146 ;  /* 0x0000761009927816 */ /* 0x000fe20000000092 */
[-C--:B------:R-:W-:Y:S01]  /*15460*/  FMUL R23, R23, R2.reuse ;  /* 0x0000000217177220 */ /* 0x080fe20000400000 */
[----:B------:R-:W-:Y:S01]  /*15470*/  ISETP.GT.AND P1, PT, R0, 0x8, P1 ;  /* 0x000000080000780c */ /* 0x000fe20000f24270 */
[-C--:B------:R-:W-:Y:S01]  /*15480*/  FMUL R22, R22, R2.reuse ;  /* 0x0000000216167220 */ /* 0x080fe20000400000 */
[-C--:B------:R-:W-:Y:S01]  /*15490*/  FMUL R21, R21, R2.reuse ;  /* 0x0000000215157220 */ /* 0x080fe20000400000 */
[----:B------:R-:W-:Y:S01]  /*154a0*/  @P0 STG.E.U16 desc[UR36][R4.64+0x50], R146 ;  /* 0x0000509204000986 */ /* 0x000fe2000c101524 */
[----:B------:R-:W-:Y:S01]  /*154b0*/  ISETP.GT.AND P3, PT, R0, 0x8, P3 ;  /* 0x000000080000780c */ /* 0x000fe20001f64270 */
[-C--:B------:R-:W-:Y:S01]  /*154c0*/  FMUL R20, R20, R2.reuse ;  /* 0x0000000214147220 */ /* 0x080fe20000400000 */
[----:B------:R-:W-:Y:S01]  /*154d0*/  ISETP.GT.AND P0, PT, R3, 0x31, PT ;  /* 0x000000310300780c */ /* 0x000fe20003f04270 */
[-C--:B------:R-:W-:Y:S01]  /*154e0*/  FMUL R15, R15, R2.reuse ;  /* 0x000000020f0f7220 */ /* 0x080fe20000400000 */
[----:B------:R-:W-:Y:S01]  /*154f0*/  F2FP.F16.F32.PACK_AB R157, RZ, R157 ;  /* 0x0000009dff9d723e */ /* 0x000fe200000000ff */
[-C--:B------:R-:W-:Y:S01]  /*15500*/  FMUL R14, R14, R2.reuse ;  /* 0x000000020e0e7220 */ /* 0x080fe20000400000 */
[----:B------:R-:W-:Y:S01]  /*15510*/  ISETP.GT.AND P4, PT, R0, RZ, P0 ;  /* 0x000000ff0000720c */ /* 0x000fe20000784270 */
[----:B----4-:R-:W-:Y:S01]  /*15520*/  FMUL R10, R10, R2 ;  /* 0x000000020a0a7220 */ /* 0x010fe20000400000 */
[----:B------:R-:W-:Y:S01]  /*15530*/  F2FP.F16.F32.PACK_AB R156, RZ, R156 ;  /* 0x0000009cff9c723e */ /* 0x000fe200000000ff */
[-C--:B------:R-:W-:Y:S01]  /*15540*/  FMUL R11, R11, R2.reuse ;  /* 0x000000020b0b7220 */ /* 0x080fe20000400000 */
[----:B------:R-:W-:Y:S01]  /*15550*/  F2FP.F16.F32.PACK_AB R155, RZ, R155 ;  /* 0x0000009bff9b723e */ /* 0x000fe200000000ff */
[----:B------:R-:W-:Y:S01]  /*15560*/  FMUL R12, R12, R2 ;  /* 0x000000020c0c7220 */ /* 0x000fe20000400000 */
        /* <DEDUP_REMOVED lines=13> */
[----:B------:R-:W3:Y:S01]  /*15640*/  LDL.LU R144, [R1+0x238] ;  /* 0x0002380001907983 */ /* 0x000ee20000300800 */
[----:B------:R-:W-:Y:S01]  /*15650*/  F2FP.F16.F32.PACK_AB R15, RZ, R15 ;  /* 0x0000000fff0f723e */ /* 0x000fe200000000ff */
[----:B------:R-:W-:Y:S01]  /*15660*/  FMUL R237, R145, R2 ;  /* 0x0000000291ed7220 */ /* 0x000fe20000400000 */
[----:B------:R-:W-:Y:S01]  /*15670*/  F2FP.F16.F32.PACK_AB R14, RZ, R14 ;  /* 0x0000000eff0e723e */ /* 0x000fe200000000ff */
[----:B------:R-:W4:Y:S01]  /*15680*/  LDL.LU R145, [R1+0x234] ;  /* 0x0002340001917983 */ /* 0x000f220000300800 */
[----:B------:R-:W-:Y:S01]  /*15690*/  F2FP.F16.F32.PACK_AB R10, RZ, R10 ;  /* 0x0000000aff0a723e */ /* 0x000fe200000000ff */
[----:B------:R-:W-:Y:S01]  /*156a0*/  FMUL R207, R207, R2 ;  /* 0x00000002cfcf7220 */ /* 0x000fe20000400000 */
[----:B------:R-:W-:Y:S01]  /*156b0*/  F2FP.F16.F32.PACK_AB R12, RZ, R12 ;  /* 0x0000000cff0c723e */ /* 0x000fe200000000ff */
[----:B------:R-:W3:Y:S01]  /*156c0*/  LDL.LU R9, [R1+0x1f8] ;  /* 0x0001f80001097983 */ /* 0x000ee20000300800 */
[----:B------:R-:W-:Y:S01]  /*156d0*/  F2FP.F16.F32.PACK_AB R13, RZ, R13 ;  /* 0x0000000dff0d723e */ /* 0x000fe200000000ff */
[----:B------:R-:W-:Y:S01]  /*156e0*/  FMUL R206, R206, R2 ;  /* 0x00000002cece7220 */ /* 0x000fe20000400000 */
[----:B------:R-:W-:Y:S01]  /*156f0*/  F2FP.F16.F32.PACK_AB R200, RZ, R200 ;  /* 0x000000c8ffc8723e */ /* 0x000fe200000000ff */
[-C--:B------:R-:W-:Y:S01]  /*15700*/  FMUL R204, R204, R2.reuse ;  /* 0x00000002cccc7220 */ /* 0x080fe20000400000 */
[----:B------:R-:W-:Y:S01]  /*15710*/  F2FP.F16.F32.PACK_AB R201, RZ, R201 ;  /* 0x000000c9ffc9723e */ /* 0x000fe200000000ff */
[-C--:B------:R-:W-:Y:S01]  /*15720*/  FMUL R205, R205, R2.reuse ;  /* 0x00000002cdcd7220 */ /* 0x080fe20000400000 */
[----:B------:R-:W-:Y:S01]  /*15730*/  F2FP.F16.F32.PACK_AB R207, RZ, R207 ;  /* 0x000000cfffcf723e */ /* 0x000fe200000000ff */
[----:B------:R-:W-:Y:S01]  /*15740*/  FMUL R211, R211, R2 ;  /* 0x00000002d3d37220 */ /* 0x000fe20000400000 */
        /* <DEDUP_REMOVED lines=54> */
[-C--:B------:R-:W-:Y:S01]  /*15ab0*/  FMUL R147, R147, R2.reuse ;  /* 0x0000000293937220 */ /* 0x080fe20000400000 */
[-C--:B------:R-:W-:Y:S01]  /*15ac0*/  FMUL R148, R148, R2.reuse ;  /* 0x0000000294947220 */ /* 0x080fe20000400000 */
[-C--:B--2---:R-:W-:Y:S01]  /*15ad0*/  FMUL R8, R8, R2.reuse ;  /* 0x0000000208087220 */ /* 0x084fe20000400000 */
[----:B------:R-:W-:Y:S01]  /*15ae0*/  FMUL R149, R149, R2 ;  /* 0x0000000295957220 */ /* 0x000fe20000400000 */
[----:B------:R-:W-:Y:S01]  /*15af0*/  F2FP.F16.F32.PACK_AB R236, RZ, R236 ;  /* 0x000000ecffec723e */ /* 0x000fe200000000ff */
[-C--:B------:R-:W-:Y:S01]  /*15b00*/  FMUL R150, R150, R2.reuse ;  /* 0x0000000296967220 */ /* 0x080fe20000400000 */
[----:B------:R-:W-:Y:S01]  /*15b10*/  F2FP.F16.F32.PACK_AB R237, RZ, R237 ;  /* 0x000000edffed723e */ /* 0x000fe200000000ff */
[----:B------:R-:W-:Y:S01]  /*15b20*/  FMUL R151, R151, R2 ;  /* 0x0000000297977220 */ /* 0x000fe20000400000 */
[----:B------:R-:W-:Y:S01]  /*15b30*/  F2FP.F16.F32.PACK_AB R8, RZ, R8 ;  /* 0x00000008ff08723e */ /* 0x000fe200000000ff */
[-C--:B------:R-:W-:Y:S01]  /*15b40*/  FMUL R19, R19, R2.reuse ;  /* 0x0000000213137220 */ /* 0x080fe20000400000 */
[-C--:B------:R-:W-:Y:S01]  /*15b50*/  FMUL R18, R18, R2.reuse ;  /* 0x0000000212127220 */ /* 0x080fe20000400000 */
[-C--:B------:R-:W-:Y:S01]  /*15b60*/  FMUL R17, R17, R2.reuse ;  /* 0x0000000211117220 */ /* 0x080fe20000400000 */
[-C--:B------:R-:W-:Y:S01]  /*15b70*/  FMUL R16, R16, R2.reuse ;  /* 0x0000000210107220 */ /* 0x080fe20000400000 */
[----:B------:R0:W-:Y:S01]  /*15b80*/  @P2 STG.E.U16 desc[UR36][R4.64+0x52], R8 ;  /* 0x0000520804002986 */ /* 0x0001e2000c101524 */
[----:B------:R-:W-:Y:S01]  /*15b90*/  ISETP.GT.AND P2, PT, R3, 0x30, PT ;  /* 0x000000300300780c */ /* 0x000fe20003f44270 */
[-C--:B------:R-:W-:Y:S01]  /*15ba0*/  FMUL R158, R158, R2.reuse ;  /* 0x000000029e9e7220 */ /* 0x080fe20000400000 */
[-C--:B------:R-:W-:Y:S01]  /*15bb0*/  FMUL R159, R159, R2.reuse ;  /* 0x000000029f9f7220 */ /* 0x080fe20000400000 */
[----:B------:R-:W-:Y:S01]  /*15bc0*/  FMUL R160, R160, R2 ;  /* 0x00000002a0a07220 */ /* 0x000fe20000400000 */
[C---:B------:R-:W-:Y:S01]  /*15bd0*/  ISETP.GT.AND P5, PT, R0.reuse, RZ, P2 ;  /* 0x000000ff0000720c */ /* 0x040fe200017a4270 */
[----:B------:R-:W-:Y:S01]  /*15be0*/  @P1 STG.E.U16 desc[UR36][R6.64+0x50], R157 ;  /* 0x0000509d06001986 */ /* 0x000fe2000c101524 */
[----:B------:R-:W-:-:S02]  /*15bf0*/  ISETP.GT.AND P1, PT, R0, 0x8, P2 ;  /* 0x000000080000780c */ /* 0x000fc40001724270 */
[C---:B------:R-:W-:Y:S01]  /*15c00*/  ISETP.GT.AND P2, PT, R3.reuse, 0x38, PT ;  /* 0x000000380300780c */ /* 0x040fe20003f44270 */
[----:B------:R-:W-:Y:S01]  /*15c10*/  @P3 STG.E.U16 desc[UR36][R6.64+0x52], R156 ;  /* 0x0000529c06003986 */ /* 0x000fe2000c101524 */
[----:B------:R-:W-:Y:S02]  /*15c20*/  ISETP.GT.AND P3, PT, R0, 0x8, P0 ;  /* 0x000000080000780c */ /* 0x000fe40000764270 */
[----:B------:R-:W-:Y:S01]  /*15c30*/  ISETP.GT.AND P0, PT, R3, 0x39, PT ;  /* 0x000000390300780c */ /* 0x000fe20003f04270 */
[-C--:B------:R-:W-:Y:S01]  /*15c40*/  FMUL R161, R161, R2.reuse ;  /* 0x00000002a1a17220 */ /* 0x080fe20000400000 */
[-C--:B------:R-:W-:Y:S01]  /*15c50*/  FMUL R162, R162, R2.reuse ;  /* 0x00000002a2a27220 */ /* 0x080fe20000400000 */
[-C--:B------:R-:W-:Y:S01]  /*15c60*/  FMUL R163, R163, R2.reuse ;  /* 0x00000002a3a37220 */ /* 0x080fe20000400000 */
[----:B------:R-:W-:Y:S01]  /*15c70*/  FMUL R164, R164, R2 ;  /* 0x00000002a4a47220 */ /* 0x000fe20000400000 */
[----:B------:R-:W-:Y:S01]  /*15c80*/  @P5 STG.E.U16 desc[UR36][R4.64+0x60], R155 ;  /* 0x0000609b04005986 */ /* 0x000fe2000c101524 */
[----:B------:R-:W-:-:S03]  /*15c90*/  ISETP.GT.AND P5, PT, R0, RZ, P2 ;  /* 0x000000ff0000720c */ /* 0x000fc600017a4270 */
[----:B------:R-:W-:Y:S01]  /*15ca0*/  @P4 STG.E.U16 desc[UR36][R4.64+0x62], R154 ;  /* 0x0000629a04004986 */ /* 0x000fe2000c101524 */
[----:B------:R-:W-:-:S03]  /*15cb0*/  ISETP.GT.AND P4, PT, R0, RZ, P0 ;  /* 0x000000ff0000720c */ /* 0x000fc60000784270 */
[----:B------:R-:W-:Y:S01]  /*15cc0*/  @P1 STG.E.U16 desc[UR36][R6.64+0x60], R153 ;  /* 0x0000609906001986 */ /* 0x000fe2000c101524 */
[C---:B------:R-:W-:Y:S02]  /*15cd0*/  ISETP.GT.AND P1, PT, R0.reuse, 0x8, P2 ;  /* 0x000000080000780c */ /* 0x040fe40001724270 */
[C---:B------:R-:W-:Y:S01]  /*15ce0*/  ISETP.GT.AND P2, PT, R3.reuse, 0x40, PT ;  /* 0x000000400300780c */ /* 0x040fe20003f44270 */
[----:B------:R-:W-:Y:S01]  /*15cf0*/  @P3 STG.E.U16 desc[UR36][R6.64+0x62], R152 ;  /* 0x0000629806003986 */ /* 0x000fe2000c101524 */
[C---:B------:R-:W-:Y:S02]  /*15d00*/  ISETP.GT.AND P3, PT, R0.reuse, 0x8, P0 ;  /* 0x000000080000780c */ /* 0x040fe40000764270 */
[----:B------:R-:W-:Y:S01]  /*15d10*/  ISETP.GT.AND P0, PT, R3, 0x41, PT ;  /* 0x000000410300780c */ /* 0x000fe20003f04270 */
        /* <DEDUP_REMOVED lines=13> */
[C---:B------:R-:W-:Y:S02]  /*15df0*/  ISETP.GT.AND P4, PT, R0.reuse, RZ, P0 ;  /* 0x000000ff0000720c */ /* 0x040fe40000784270 */
[----:B0-----:R-:W-:Y:S01]  /*15e00*/  F2FP.F16.F32.PACK_AB R8, RZ, R11 ;  /* 0x0000000bff08723e */ /* 0x001fe200000000ff */
[----:B------:R0:W-:Y:S01]  /*15e10*/  @P1 STG.E.U16 desc[UR36][R6.64+0x80], R10 ;  /* 0x0000800a06001986 */ /* 0x0001e2000c101524 */
[C---:B------:R-:W-:Y:S02]  /*15e20*/  ISETP.GT.AND P1, PT, R0.reuse, 0x8, P2 ;  /* 0x000000080000780c */ /* 0x040fe40001724270 */
[C---:B------:R-:W-:Y:S01]  /*15e30*/  ISETP.GT.AND P2, PT, R3.reuse, 0x50, PT ;  /* 0x000000500300780c */ /* 0x040fe20003f44270 */
[----:B------:R1:W-:Y:S01]  /*15e40*/  @P3 STG.E.U16 desc[UR36][R6.64+0x82], R8 ;  /* 0x0000820806003986 */ /* 0x0003e2000c101524 */
[C---:B------:R-:W-:Y:S02]  /*15e50*/  ISETP.GT.AND P3, PT, R0.reuse, 0x8, P0 ;  /* 0x000000080000780c */ /* 0x040fe40000764270 */
[----:B------:R-:W-:Y:S01]  /*15e60*/  ISETP.GT.AND P0, PT, R3, 0x51, PT ;  /* 0x000000510300780c */ /* 0x000fe20003f04270 */
[----:B------:R-:W-:Y:S01]  /*15e70*/  @P5 STG.E.U16 desc[UR36][R4.64+0x90], R12 ;  /* 0x0000900c04005986 */ /* 0x000fe2000c101524 */
[----:B------:R-:W-:-:S03]  /*15e80*/  ISETP.GT.AND P5, PT, R0, RZ, P2 ;  /* 0x000000ff0000720c */ /* 0x000fc600017a4270 */
[----:B------:R-:W-:Y:S01]  /*15e90*/  @P4 STG.E.U16 desc[UR36][R4.64+0x92], R13 ;  /* 0x0000920d04004986 */ /* 0x000fe2000c101524 */
[----:B------:R-:W-:Y:S02]  /*15ea0*/  ISETP.GT.AND P4, PT, R0, RZ, P0 ;  /* 0x000000ff0000720c */ /* 0x000fe40000784270 */
[----:B0-----:R-:W-:Y:S01]  /*15eb0*/  F2FP.F16.F32.PACK_AB R10, RZ, R203 ;  /* 0x000000cbff0a723e */ /* 0x001fe200000000ff */
[----:B------:R-:W-:Y:S01]  /*15ec0*/  FMUL R165, R165, R2 ;  /* 0x00000002a5a57220 */ /* 0x000fe20000400000 */
[----:B-1----:R-:W-:Y:S01]  /*15ed0*/  F2FP.F16.F32.PACK_AB R8, RZ, R202 ;  /* 0x000000caff08723e */ /* 0x002fe200000000ff */
[-C--:B------:R-:W-:Y:S01]  /*15ee0*/  FMUL R166, R166, R2.reuse ;  /* 0x00000002a6a67220 */ /* 0x080fe20000400000 */
[----:B------:R-:W-:Y:S01]  /*15ef0*/  FMUL R167, R167, R2 ;  /* 0x00000002a7a77220 */ /* 0x000fe20000400000 */
[----:B------:R-:W-:Y:S01]  /*15f00*/  @P1 STG.E.U16 desc[UR36][R6.64+0x90], R10 ;  /* 0x0000900a06001986 */ /* 0x000fe2000c101524 */
[C---:B------:R-:W-:Y:S02]  /*15f10*/  ISETP.GT.AND P1, PT, R0.reuse, 0x8, P2 ;  /* 0x000000080000780c */ /* 0x040fe40001724270 */
[----:B------:R-:W-:Y:S01]  /*15f20*/  ISETP.GT.AND P2, PT, R3, 0x58, PT ;  /* 0x000000580300780c */ /* 0x000fe20003f44270 */
[----:B------:R0:W-:Y:S01]  /*15f30*/  @P3 STG.E.U16 desc[UR36][R6.64+0x92], R8 ;  /* 0x0000920806003986 */ /* 0x0001e2000c101524 */
[----:B------:R-:W-:-:S02]  /*15f40*/  ISETP.GT.AND P3, PT, R0, 0x8, P0 ;  /* 0x000000080000780c */ /* 0x000fc40000764270 */
        /* <DEDUP_REMOVED lines=74> */
[----:B------:R-:W-:Y:S02]  /*163f0*/  ISETP.GT.AND P4, PT, R0, RZ, P0 ;  /* 0x000000ff0000720c */ /* 0x000fe40000784270 */
[----:B------:R-:W-:Y:S01]  /*16400*/  F2FP.F16.F32.PACK_AB R235, RZ, R235 ;  /* 0x000000ebffeb723e */ /* 0x000fe200000000ff */
[----:B------:R-:W-:Y:S01]  /*16410*/  FMUL R168, R168, R2 ;  /* 0x00000002a8a87220 */ /* 0x000fe20000400000 */
[----:B------:R-:W-:Y:S01]  /*16420*/  F2FP.F16.F32.PACK_AB R234, RZ, R234 ;  /* 0x000000eaffea723e */ /* 0x000fe200000000ff */
[----:B------:R-:W-:Y:S01]  /*16430*/  FMUL R169, R169, R2 ;  /* 0x00000002a9a97220 */ /* 0x000fe20000400000 */
[----:B------:R-:W-:Y:S01]  /*16440*/  F2FP.F16.F32.PACK_AB R232, RZ, R232 ;  /* 0x000000e8ffe8723e */ /* 0x000fe200000000ff */
[----:B------:R-:W-:Y:S01]  /*16450*/  @P1 STG.E.U16 desc[UR36][R6.64+0x110], R235 ;  /* 0x000110eb06001986 */ /* 0x000fe2000c101524 */
[----:B------:R-:W-:Y:S02]  /*16460*/  F2FP.F16.F32.PACK_AB R233, RZ, R233 ;  /* 0x000000e9ffe9723e */ /* 0x000fe400000000ff */
[----:B------:R-:W-:Y:S01]  /*16470*/  ISETP.GT.AND P1, PT, R0, 0x8, P2 ;  /* 0x000000080000780c */ /* 0x000fe20001724270 */
[----:B------:R-:W-:Y:S01]  /*16480*/  @P3 STG.E.U16 desc[UR36][R6.64+0x112], R234 ;  /* 0x000112ea06003986 */ /* 0x000fe2000c101524 */
[----:B------:R-:W-:-:S02]  /*16490*/  ISETP.GT.AND P2, PT, R3, 0x98, PT ;  /* 0x000000980300780c */ /* 0x000fc40003f44270 */
[----:B------:R-:W-:Y:S01]  /*164a0*/  ISETP.GT.AND P3, PT, R0, 0x8, P0 ;  /* 0x000000080000780c */ /* 0x000fe20000764270 */
[----:B------:R-:W-:Y:S01]  /*164b0*/  FMUL R170, R170, R2 ;  /* 0x00000002aaaa7220 */ /* 0x000fe20000400000 */
[----:B------:R-:W-:Y:S01]  /*164c0*/  ISETP.GT.AND P0, PT, R3, 0x99, PT ;  /* 0x000000990300780c */ /* 0x000fe20003f04270 */
[----:B------:R-:W-:Y:S01]  /*164d0*/  @P5 STG.E.U16 desc[UR36][R4.64+0x120], R232 ;  /* 0x000120e804005986 */ /* 0x000fe2000c101524 */
[----:B------:R-:W-:-:S03]  /*164e0*/  ISETP.GT.AND P5, PT, R0, RZ, P2 ;  /* 0x000000ff0000720c */ /* 0x000fc600017a4270 */
[----:B------:R-:W-:Y:S01]  /*164f0*/  @P4 STG.E.U16 desc[UR36][R4.64+0x122], R233 ;  /* 0x000122e904004986 */ /* 0x000fe2000c101524 */
[----:B------:R-:W-:Y:S02]  /*16500*/  ISETP.GT.AND P4, PT, R0, RZ, P0 ;  /* 0x000000ff0000720c */ /* 0x000fe40000784270 */
[----:B0-----:R-:W-:Y:S01]  /*16510*/  F2FP.F16.F32.PACK_AB R8, RZ, R147 ;  /* 0x00000093ff08723e */ /* 0x001fe200000000ff */
[----:B------:R-:W-:Y:S01]  /*16520*/  FMUL R171, R171, R2 ;  /* 0x00000002abab7220 */ /* 0x000fe20000400000 */
[----:B------:R-:W-:Y:S01]  /*16530*/  F2FP.F16.F32.PACK_AB R10, RZ, R148 ;  /* 0x00000094ff0a723e */ /* 0x000fe200000000ff */
[-C--:B------:R-:W-:Y:S01]  /*16540*/  FMUL R172, R172, R2.reuse ;  /* 0x00000002acac7220 */ /* 0x080fe20000400000 */
[----:B------:R-:W-:Y:S01]  /*16550*/  FMUL R173, R173, R2 ;  /* 0x00000002adad7220 */ /* 0x000fe20000400000 */
[----:B------:R0:W-:Y:S01]  /*16560*/  @P1 STG.E.U16 desc[UR36][R6.64+0x120], R8 ;  /* 0x0001200806001986 */ /* 0x0001e2000c101524 */
[C---:B------:R-:W-:Y:S02]  /*16570*/  ISETP.GT.AND P1, PT, R0.reuse, 0x8, P2 ;  /* 0x000000080000780c */ /* 0x040fe40001724270 */
[----:B------:R-:W-:Y:S01]  /*16580*/  ISETP.GT.AND P2, PT, R3, 0xa0, PT ;  /* 0x000000a00300780c */ /* 0x000fe20003f44270 */
[----:B------:R1:W-:Y:S01]  /*16590*/  @P3 STG.E.U16 desc[UR36][R6.64+0x122], R10 ;  /* 0x0001220a06003986 */ /* 0x0003e2000c101524 */
[----:B------:R-:W-:-:S02]  /*165a0*/  ISETP.GT.AND P3, PT, R0, 0x8, P0 ;  /* 0x000000080000780c */ /* 0x000fc40000764270 */
[----:B------:R-:W-:Y:S01]  /*165b0*/  ISETP.GT.AND P0, PT, R3, 0xa1, PT ;  /* 0x000000a10300780c */ /* 0x000fe20003f04270 */
[----:B------:R-:W-:Y:S01]  /*165c0*/  @P5 STG.E.U16 desc[UR36][R4.64+0x130], R236 ;  /* 0x000130ec04005986 */ /* 0x000fe2000c101524 */
[C---:B------:R-:W-:Y:S02]  /*165d0*/  ISETP.GT.AND P5, PT, R0.reuse, RZ, P2 ;  /* 0x000000ff0000720c */ /* 0x040fe400017a4270 */
[----:B0-----:R-:W-:Y:S01]  /*165e0*/  F2FP.F16.F32.PACK_AB R8, RZ, R149 ;  /* 0x00000095ff08723e */ /* 0x001fe200000000ff */
[----:B------:R-:W-:Y:S01]  /*165f0*/  @P4 STG.E.U16 desc[UR36][R4.64+0x132], R237 ;  /* 0x000132ed04004986 */ /* 0x000fe2000c101524 */
[----:B------:R-:W-:Y:S02]  /*16600*/  ISETP.GT.AND P4, PT, R0, RZ, P0 ;  /* 0x000000ff0000720c */ /* 0x000fe40000784270 */
[----:B-1----:R-:W-:Y:S01]  /*16610*/  F2FP.F16.F32.PACK_AB R10, RZ, R150 ;  /* 0x00000096ff0a723e */ /* 0x002fe200000000ff */
[-C--:B------:R-:W-:Y:S01]  /*16620*/  FMUL R174, R174, R2.reuse ;  /* 0x00000002aeae7220 */ /* 0x080fe20000400000 */
[----:B------:R-:W-:Y:S01]  /*16630*/  PRMT R11, R8, 0x7610, R11 ;  /* 0x00007610080b7816 */ /* 0x000fe2000000000b */
[-C--:B------:R-:W-:Y:S01]  /*16640*/  FMUL R175, R175, R2.reuse ;  /* 0x00000002afaf7220 */ /* 0x080fe20000400000 */
[----:B------:R-:W-:Y:S01]  /*16650*/  F2FP.F16.F32.PACK_AB R8, RZ, R151 ;  /* 0x00000097ff08723e */ /* 0x000fe200000000ff */
[-C--:B------:R-:W-:Y:S01]  /*16660*/  FMUL R176, R176, R2.reuse ;  /* 0x00000002b0b07220 */ /* 0x080fe20000400000 */
[----:B------:R-:W-:Y:S01]  /*16670*/  PRMT R12, R10, 0x7610, R12 ;  /* 0x000076100a0c7816 */ /* 0x000fe2000000000c */
[----:B------:R-:W-:Y:S01]  /*16680*/  FMUL R177, R177, R2 ;  /* 0x00000002b1b17220 */ /* 0x000fe20000400000 */
[----:B------:R-:W-:Y:S01]  /*16690*/  F2FP.F16.F32.PACK_AB R10, RZ, R19 ;  /* 0x00000013ff0a723e */ /* 0x000fe200000000ff */
[----:B------:R0:W-:Y:S01]  /*166a0*/  @P1 STG.E.U16 desc[UR36][R6.64+0x130], R11 ;  /* 0x0001300b06001986 */ /* 0x0001e2000c101524 */
[----:B------:R-:W-:-:S02]  /*166b0*/  PRMT R13, R8, 0x7610, R13 ;  /* 0x00007610080d7816 */ /* 0x000fc4000000000d */
[----:B------:R-:W-:Y:S01]  /*166c0*/  PRMT R14, R10, 0x7610, R14 ;  /* 0x000076100a0e7816 */ /* 0x000fe2000000000e */
[----:B------:R-:W-:Y:S01]  /*166d0*/  @P3 STG.E.U16 desc[UR36][R6.64+0x132], R12 ;  /* 0x0001320c06003986 */ /* 0x000fe2000c101524 */
[----:B------:R-:W-:Y:S02]  /*166e0*/  ISETP.GT.AND P1, PT, R0, 0x8, P2 ;  /* 0x000000080000780c */ /* 0x000fe40001724270 */
[----:B------:R-:W-:Y:S01]  /*166f0*/  ISETP.GT.AND P2, PT, R3, 0xa8, PT ;  /* 0x000000a80300780c */ /* 0x000fe20003f44270 */
[-C--:B------:R-:W-:Y:S01]  /*16700*/  FMUL R178, R178, R2.reuse ;  /* 0x00000002b2b27220 */ /* 0x080fe20000400000 */
[----:B------:R-:W-:Y:S01]  /*16710*/  ISETP.GT.AND P3, PT, R0, 0x8, P0 ;  /* 0x000000080000780c */ /* 0x000fe20000764270 */
[----:B------:R-:W-:Y:S01]  /*16720*/  FMUL R179, R179, R2 ;  /* 0x00000002b3b37220 */ /* 0x000fe20000400000 */
[----:B------:R-:W-:Y:S01]  /*16730*/  ISETP.GT.AND P0, PT, R3, 0xa9, PT ;  /* 0x000000a90300780c */ /* 0x000fe20003f04270 */
[----:B------:R-:W-:Y:S01]  /*16740*/  @P5 STG.E.U16 desc[UR36][R4.64+0x140], R13 ;  /* 0x0001400d04005986 */ /* 0x000fe2000c101524 */
[----:B------:R-:W-:-:S02]  /*16750*/  F2FP.F16.F32.PACK_AB R8, RZ, R18 ;  /* 0x00000012ff08723e */ /* 0x000fc400000000ff */
[C---:B------:R-:W-:Y:S01]  /*16760*/  ISETP.GT.AND P5, PT, R0.reuse, RZ, P2 ;  /* 0x000000ff0000720c */ /* 0x040fe200017a4270 */
[----:B------:R-:W-:Y:S01]  /*16770*/  @P4 STG.E.U16 desc[UR36][R4.64+0x142], R14 ;  /* 0x0001420e04004986 */ /* 0x000fe2000c101524 */
[----:B------:R-:W-:Y:S02]  /*16780*/  ISETP.GT.AND P4, PT, R0, RZ, P0 ;  /* 0x000000ff0000720c */ /* 0x000fe40000784270 */
[----:B0-----:R-:W-:Y:S01]  /*16790*/  PRMT R11, R8, 0x7610, R11 ;  /* 0x00007610080b7816 */ /* 0x001fe2000000000b */
[-C--:B------:R-:W-:Y:S01]  /*167a0*/  FMUL R180, R180, R2.reuse ;  /* 0x00000002b4b47220 */ /* 0x080fe20000400000 */
[----:B------:R-:W-:Y:S01]  /*167b0*/  F2FP.F16.F32.PACK_AB R10, RZ, R17 ;  /* 0x00000011ff0a723e */ /* 0x000fe200000000ff */
[----:B------:R-:W-:Y:S01]  /*167c0*/  FMUL R181, R181, R2 ;  /* 0x00000002b5b57220 */ /* 0x000fe20000400000 */
[----:B------:R-:W-:Y:S01]  /*167d0*/  F2FP.F16.F32.PACK_AB R8, RZ, R16 ;  /* 0x00000010ff08723e */ /* 0x000fe200000000ff */
[----:B------:R-:W-:Y:S01]  /*167e0*/  @P1 STG.E.U16 desc[UR36][R6.64+0x140], R11 ;  /* 0x0001400b06001986 */ /* 0x000fe2000c101524 */
[----:B------:R-:W-:-:S02]  /*167f0*/  F2FP.F16.F32.PACK_AB R158, RZ, R158 ;  /* 0x0000009eff9e723e */ /* 0x000fc400000000ff */
[C---:B------:R-:W-:Y:S01]  /*16800*/  ISETP.GT.AND P1, PT, R0.reuse, 0x8, P2 ;  /* 0x000000080000780c */ /* 0x040fe20001724270 */
[----:B------:R-:W-:Y:S01]  /*16810*/  @P3 STG.E.U16 desc[UR36][R6.64+0x142], R10 ;  /* 0x0001420a06003986 */ /* 0x000fe2000c101524 */
[C---:B------:R-:W-:Y:S02]  /*16820*/  ISETP.GT.AND P2, PT, R3.reuse, 0xb0, PT ;  /* 0x000000b00300780c */ /* 0x040fe40003f44270 */
[----:B------:R-:W-:Y:S01]  /*16830*/  ISETP.GT.AND P3, PT, R0, 0x8, P0 ;  /* 0x000000080000780c */ /* 0x000fe20000764270 */
[----:B------:R-:W-:Y:S01]  /*16840*/  FMUL R182, R182, R2 ;  /* 0x00000002b6b67220 */ /* 0x000fe20000400000 */
        /* <DEDUP_REMOVED lines=15> */
[C---:B------:R-:W-:Y:S01]  /*16940*/  ISETP.GT.AND P3, PT, R0.reuse, 0x8, P0 ;  /* 0x000000080000780c */ /* 0x040fe20000764270 */
        /* <DEDUP_REMOVED lines=136> */
[----:B------:R-:W-:Y:S01]  /*171d0*/  @P5 STG.E.U16 desc[UR36][R4.64+0x1e0], R193 ;  /* 0x0001e0c104005986 */ /* 0x000fe2000c101524 */
[----:B------:R-:W-:-:S03]  /*171e0*/  ISETP.GT.AND P1, PT, R3, 0xf9, PT ;  /* 0x000000f90300780c */ /* 0x000fc60003f24270 */
[----:B------:R-:W-:Y:S01]  /*171f0*/  @P4 STG.E.U16 desc[UR36][R4.64+0x1e2], R194 ;  /* 0x0001e2c204004986 */ /* 0x000fe2000c101524 */
[C---:B------:R-:W-:Y:S02]  /*17200*/  ISETP.GT.AND P4, PT, R0.reuse, RZ, P3 ;  /* 0x000000ff0000720c */ /* 0x040fe40001f84270 */
[----:B------:R-:W-:Y:S01]  /*17210*/  F2FP.F16.F32.PACK_AB R195, RZ, R195 ;  /* 0x000000c3ffc3723e */ /* 0x000fe200000000ff */
[-C--:B------:R-:W-:Y:S01]  /*17220*/  FMUL R33, R33, R2.reuse ;  /* 0x0000000221217220 */ /* 0x080fe20000400000 */
[----:B------:R-:W-:Y:S01]  /*17230*/  ISETP.GT.AND P5, PT, R0, RZ, P1 ;  /* 0x000000ff0000720c */ /* 0x000fe20000fa4270 */
[----:B------:R-:W-:Y:S01]  /*17240*/  FMUL R34, R34, R2 ;  /* 0x0000000222227220 */ /* 0x000fe20000400000 */
[----:B------:R-:W-:Y:S01]  /*17250*/  F2FP.F16.F32.PACK_AB R196, RZ, R196 ;  /* 0x000000c4ffc4723e */ /* 0x000fe200000000ff */
[----:B------:R-:W-:Y:S01]  /*17260*/  @P2 STG.E.U16 desc[UR36][R6.64+0x1e0], R195 ;  /* 0x0001e0c306002986 */ /* 0x000fe2000c101524 */
[----:B------:R-:W-:Y:S02]  /*17270*/  F2FP.F16.F32.PACK_AB R197, RZ, R197 ;  /* 0x000000c5ffc5723e */ /* 0x000fe400000000ff */
[----:B------:R-:W-:Y:S01]  /*17280*/  ISETP.GT.AND P3, PT, R0, 0x8, P3 ;  /* 0x000000080000780c */ /* 0x000fe20001f64270 */
[-C--:B------:R-:W-:Y:S01]  /*17290*/  FMUL R35, R35, R2.reuse ;  /* 0x0000000223237220 */ /* 0x080fe20000400000 */
[----:B------:R-:W-:Y:S01]  /*172a0*/  ISETP.GT.AND P2, PT, R3, 0x100, PT ;  /* 0x000001000300780c */ /* 0x000fe20003f44270 */
[-C--:B------:R-:W-:Y:S01]  /*172b0*/  FMUL R36, R36, R2.reuse ;  /* 0x0000000224247220 */ /* 0x080fe20000400000 */
[----:B------:R-:W-:Y:S01]  /*172c0*/  ISETP.GT.AND P1, PT, R0, 0x8, P1 ;  /* 0x000000080000780c */ /* 0x000fe20000f24270 */
[----:B---3--:R-:W-:Y:S01]  /*172d0*/  FMUL R9, R9, R2 ;  /* 0x0000000209097220 */ /* 0x008fe20000400000 */
[----:B------:R-:W-:Y:S01]  /*172e0*/  F2FP.F16.F32.PACK_AB R198, RZ, R198 ;  /* 0x000000c6ffc6723e */ /* 0x000fe200000000ff */
[----:B------:R-:W-:Y:S01]  /*172f0*/  @P0 STG.E.U16 desc[UR36][R6.64+0x1e2], R196 ;  /* 0x0001e2c406000986 */ /* 0x000fe2000c101524 */
[----:B------:R-:W-:-:S03]  /*17300*/  ISETP.GT.AND P0, PT, R3, 0x101, PT ;  /* 0x000001010300780c */ /* 0x000fc60003f04270 */
[----:B------:R-:W-:Y:S01]  /*17310*/  @P4 STG.E.U16 desc[UR36][R4.64+0x1f0], R197 ;  /* 0x0001f0c504004986 */ /* 0x000fe2000c101524 */
[C---:B------:R-:W-:Y:S02]  /*17320*/  ISETP.GT.AND P4, PT, R0.reuse, RZ, P2 ;  /* 0x000000ff0000720c */ /* 0x040fe40001784270 */
[----:B------:R-:W-:Y:S01]  /*17330*/  F2FP.F16.F32.PACK_AB R9, RZ, R9 ;  /* 0x00000009ff09723e */ /* 0x000fe200000000ff */
[----:B------:R-:W-:Y:S01]  /*17340*/  @P5 STG.E.U16 desc[UR36][R4.64+0x1f2], R198 ;  /* 0x0001f2c604005986 */ /* 0x000fe2000c101524 */
[----:B------:R-:W-:Y:S02]  /*17350*/  F2FP.F16.F32.PACK_AB R199, RZ, R199 ;  /* 0x000000c7ffc7723e */ /* 0x000fe400000000ff */
[C---:B------:R-:W-:Y:S01]  /*17360*/  ISETP.GT.AND P5, PT, R0.reuse, RZ, P0 ;  /* 0x000000ff0000720c */ /* 0x040fe200007a4270 */
[----:B------:R-:W-:Y:S01]  /*17370*/  @P3 STG.E.U16 desc[UR36][R6.64+0x1f0], R9 ;  /* 0x0001f00906003986 */ /* 0x000fe2000c101524 */
[----:B------:R-:W-:Y:S02]  /*17380*/  F2FP.F16.F32.PACK_AB R24, RZ, R24 ;  /* 0x00000018ff18723e */ /* 0x000fe400000000ff */
[----:B------:R-:W-:Y:S01]  /*17390*/  ISETP.GT.AND P2, PT, R0, 0x8, P2 ;  /* 0x000000080000780c */ /* 0x000fe20001744270 */
[----:B------:R-:W-:Y:S01]  /*173a0*/  @P1 STG.E.U16 desc[UR36][R6.64+0x1f2], R199 ;  /* 0x0001f2c706001986 */ /* 0x000fe2000c101524 */
[----:B------:R-:W-:-:S02]  /*173b0*/  ISETP.GT.AND P1, PT, R3, 0x108, PT ;  /* 0x000001080300780c */ /* 0x000fc40003f24270 */
[----:B------:R-:W-:Y:S01]  /*173c0*/  F2FP.F16.F32.PACK_AB R25, RZ, R25 ;  /* 0x00000019ff19723e */ /* 0x000fe200000000ff */
[----:B------:R-:W-:Y:S01]  /*173d0*/  @P4 STG.E.U16 desc[UR36][R4.64+0x200], R24 ;  /* 0x0002001804004986 */ /* 0x000fe2000c101524 */
[C---:B------:R-:W-:Y:S02]  /*173e0*/  ISETP.GT.AND P3, PT, R0.reuse, 0x8, P0 ;  /* 0x000000080000780c */ /* 0x040fe40000764270 */
[----:B------:R-:W-:Y:S01]  /*173f0*/  ISETP.GT.AND P0, PT, R3, 0x109, PT ;  /* 0x000001090300780c */ /* 0x000fe20003f04270 */
[----:B------:R-:W-:Y:S01]  /*17400*/  FMUL R37, R37, R2 ;  /* 0x0000000225257220 */ /* 0x000fe20000400000 */
[C---:B------:R-:W-:Y:S01]  /*17410*/  ISETP.GT.AND P4, PT, R0.reuse, RZ, P1 ;  /* 0x000000ff0000720c */ /* 0x040fe20000f84270 */
[----:B------:R-:W-:Y:S01]  /*17420*/  @P5 STG.E.U16 desc[UR36][R4.64+0x202], R25 ;  /* 0x0002021904005986 */ /* 0x000fe2000c101524 */
[----:B------:R-:W-:Y:S02]  /*17430*/  F2FP.F16.F32.PACK_AB R26, RZ, R26 ;  /* 0x0000001aff1a723e */ /* 0x000fe400000000ff */
[----:B------:R-:W-:Y:S01]  /*17440*/  ISETP.GT.AND P5, PT, R0, RZ, P0 ;  /* 0x000000ff0000720c */ /* 0x000fe200007a4270 */
[----:B------:R-:W-:Y:S01]  /*17450*/  FMUL R38, R38, R2 ;  /* 0x0000000226267220 */ /* 0x000fe20000400000 */
[----:B------:R-:W-:Y:S01]  /*17460*/  F2FP.F16.F32.PACK_AB R27, RZ, R27 ;  /* 0x0000001bff1b723e */ /* 0x000fe200000000ff */
[----:B------:R-:W-:Y:S01]  /*17470*/  @P2 STG.E.U16 desc[UR36][R6.64+0x200], R26 ;  /* 0x0002001a06002986 */ /* 0x000fe2000c101524 */
[----:B------:R-:W-:-:S02]  /*17480*/  F2FP.F16.F32.PACK_AB R28, RZ, R28 ;  /* 0x0000001cff1c723e */ /* 0x000fc400000000ff */
[C---:B------:R-:W-:Y:S01]  /*17490*/  ISETP.GT.AND P2, PT, R0.reuse, 0x8, P1 ;  /* 0x000000080000780c */ /* 0x040fe20000f44270 */
[----:B------:R-:W-:Y:S01]  /*174a0*/  FMUL R39, R39, R2 ;  /* 0x0000000227277220 */ /* 0x000fe20000400000 */
[C---:B------:R-:W-:Y:S01]  /*174b0*/  ISETP.GT.AND P1, PT, R3.reuse, 0x110, PT ;  /* 0x000001100300780c */ /* 0x040fe20003f24270 */
[----:B------:R-:W-:Y:S01]  /*174c0*/  @P3 STG.E.U16 desc[UR36][R6.64+0x202], R27 ;  /* 0x0002021b06003986 */ /* 0x000fe2000c101524 */
[----:B------:R-:W-:Y:S02]  /*174d0*/  F2FP.F16.F32.PACK_AB R29, RZ, R29 ;  /* 0x0000001dff1d723e */ /* 0x000fe400000000ff */
[C---:B------:R-:W-:Y:S01]  /*174e0*/  ISETP.GT.AND P3, PT, R0.reuse, 0x8, P0 ;  /* 0x000000080000780c */ /* 0x040fe20000764270 */
[----:B------:R-:W-:Y:S01]  /*174f0*/  @P4 STG.E.U16 desc[UR36][R4.64+0x210], R28 ;  /* 0x0002101c04004986 */ /* 0x000fe2000c101524 */
[----:B------:R-:W-:Y:S02]  /*17500*/  ISETP.GT.AND P0, PT, R3, 0x111, PT ;  /* 0x000001110300780c */ /* 0x000fe40003f04270 */
[----:B------:R-:W-:Y:S01]  /*17510*/  ISETP.GT.AND P4, PT, R0, RZ, P1 ;  /* 0x000000ff0000720c */ /* 0x000fe20000f84270 */
[----:B------:R-:W-:Y:S01]  /*17520*/  @P5 STG.E.U16 desc[UR36][R4.64+0x212], R29 ;  /* 0x0002121d04005986 */ /* 0x000fe2000c101524 */
[----:B------:R-:W-:-:S02]  /*17530*/  F2FP.F16.F32.PACK_AB R30, RZ, R30 ;  /* 0x0000001eff1e723e */ /* 0x000fc400000000ff */
[----:B------:R-:W-:Y:S01]  /*17540*/  ISETP.GT.AND P5, PT, R0, RZ, P0 ;  /* 0x000000ff0000720c */ /* 0x000fe200007a4270 */
[----:B------:R-:W-:Y:S01]  /*17550*/  FMUL R40, R40, R2 ;  /* 0x0000000228287220 */ /* 0x000fe20000400000 */
[----:B------:R-:W-:Y:S01]  /*17560*/  F2FP.F16.F32.PACK_AB R31, RZ, R31 ;  /* 0x0000001fff1f723e */ /* 0x000fe200000000ff */
[----:B------:R-:W-:Y:S01]  /*17570*/  @P2 STG.E.U16 desc[UR36][R6.64+0x210], R30 ;  /* 0x0002101e06002986 */ /* 0x000fe2000c101524 */
[----:B------:R-:W-:Y:S02]  /*17580*/  F2FP.F16.F32.PACK_AB R32, RZ, R32 ;  /* 0x00000020ff20723e */ /* 0x000fe400000000ff */
[----:B------:R-:W-:Y:S01]  /*17590*/  ISETP.GT.AND P2, PT, R0, 0x8, P1 ;  /* 0x000000080000780c */ /* 0x000fe20000f44270 */
[----:B------:R-:W-:Y:S01]  /*175a0*/  FMUL R41, R41, R2 ;  /* 0x0000000229297220 */ /* 0x000fe20000400000 */
[----:B------:R-:W-:Y:S01]  /*175b0*/  ISETP.GT.AND P1, PT, R3, 0x118, PT ;  /* 0x000001180300780c */ /* 0x000fe20003f24270 */
[----:B------:R-:W-:Y:S01]  /*175c0*/  @P3 STG.E.U16 desc[UR36][R6.64+0x212], R31 ;  /* 0x0002121f06003986 */ /* 0x000fe2000c101524 */
[----:B------:R-:W-:-:S02]  /*175d0*/  F2FP.F16.F32.PACK_AB R33, RZ, R33 ;  /* 0x00000021ff21723e */ /* 0x000fc400000000ff */
[C---:B------:R-:W-:Y:S01]  /*175e0*/  ISETP.GT.AND P3, PT, R0.reuse, 0x8, P0 ;  /* 0x000000080000780c */ /* 0x040fe20000764270 */
[----:B------:R-:W-:Y:S01]  /*175f0*/  @P4 STG.E.U16 desc[UR36][R4.64+0x220], R32 ;  /* 0x0002202004004986 */ /* 0x000fe2000c101524 */
[----:B------:R-:W-:Y:S02]  /*17600*/  ISETP.GT.AND P0, PT, R3, 0x119, PT ;  /* 0x000001190300780c */ /* 0x000fe40003f04270 */
        /* <DEDUP_REMOVED lines=50> */
[----:B------:R-:W-:Y:S01]  /*17930*/  F2FP.F16.F32.PACK_AB R46, RZ, R46 ;  /* 0x0000002eff2e723e */ /* 0x000fe200000000ff */
[-C--:B------:R-:W-:Y:S01]  /*17940*/  FMUL R48, R48, R2.reuse ;  /* 0x0000000230307220 */ /* 0x080fe20000400000 */
[----:B------:R-:W-:Y:S01]  /*17950*/  ISETP.GT.AND P5, PT, R0, RZ, P0 ;  /* 0x000000ff0000720c */ /* 0x000fe200007a4270 */
[----:B------:R-:W-:Y:S01]  /*17960*/  FMUL R49, R49, R2 ;  /* 0x0000000231317220 */ /* 0x000fe20000400000 */
[----:B------:R-:W-:Y:S01]  /*17970*/  F2FP.F16.F32.PACK_AB R47, RZ, R47 ;  /* 0x0000002fff2f723e */ /* 0x000fe200000000ff */
[----:B------:R-:W-:Y:S01]  /*17980*/  @P2 STG.E.U16 desc[UR36][R6.64+0x250], R46 ;  /* 0x0002502e06002986 */ /* 0x000fe2000c101524 */
[----:B------:R-:W-:-:S02]  /*17990*/  F2FP.F16.F32.PACK_AB R48, RZ, R48 ;  /* 0x00000030ff30723e */ /* 0x000fc400000000ff */
[----:B------:R-:W-:Y:S01]  /*179a0*/  ISETP.GT.AND P2, PT, R0, 0x8, P1 ;  /* 0x000000080000780c */ /* 0x000fe20000f44270 */
[-C--:B------:R-:W-:Y:S01]  /*179b0*/  FMUL R50, R50, R2.reuse ;  /* 0x0000000232327220 */ /* 0x080fe20000400000 */
[C---:B------:R-:W-:Y:S01]  /*179c0*/  ISETP.GT.AND P1, PT, R3.reuse, 0x138, PT ;  /* 0x000001380300780c */ /* 0x040fe20003f24270 */
[----:B------:R-:W-:Y:S01]  /*179d0*/  @P3 STG.E.U16 desc[UR36][R6.64+0x252], R47 ;  /* 0x0002522f06003986 */ /* 0x000fe2000c101524 */
[----:B------:R-:W-:Y:S02]  /*179e0*/  F2FP.F16.F32.PACK_AB R49, RZ, R49 ;  /* 0x00000031ff31723e */ /* 0x000fe400000000ff */
[C---:B------:R-:W-:Y:S01]  /*179f0*/  ISETP.GT.AND P3, PT, R0.reuse, 0x8, P0 ;  /* 0x000000080000780c */ /* 0x040fe20000764270 */
[----:B------:R-:W-:Y:S01]  /*17a00*/  @P4 STG.E.U16 desc[UR36][R4.64+0x260], R48 ;  /* 0x0002603004004986 */ /* 0x000fe2000c101524 */
[----:B------:R-:W-:Y:S02]  /*17a10*/  ISETP.GT.AND P0, PT, R3, 0x139, PT ;  /* 0x000001390300780c */ /* 0x000fe40003f04270 */
[----:B------:R-:W-:Y:S01]  /*17a20*/  ISETP.GT.AND P4, PT, R0, RZ, P1 ;  /* 0x000000ff0000720c */ /* 0x000fe20000f84270 */
[----:B------:R-:W-:Y:S01]  /*17a30*/  FMUL R51, R51, R2 ;  /* 0x0000000233337220 */ /* 0x000fe20000400000 */
        /* <DEDUP_REMOVED lines=63> */
[----:B------:R-:W-:Y:S01]  /*17e30*/  FMUL R66, R66, R2 ;  /* 0x0000000242427220 */ /* 0x000fe20000400000 */
[C---:B------:R-:W-:Y:S01]  /*17e40*/  ISETP.GT.AND P1, PT, R3.reuse, 0x158, PT ;  /* 0x000001580300780c */ /* 0x040fe20003f24270 */
[----:B------:R-:W-:Y:S01]  /*17e50*/  @P3 STG.E.U16 desc[UR36][R6.64+0x292], R63 ;  /* 0x0002923f06003986 */ /* 0x000fe2000c101524 */
[----:B------:R-:W-:Y:S02]  /*17e60*/  F2FP.F16.F32.PACK_AB R65, RZ, R65 ;  /* 0x00000041ff41723e */ /* 0x000fe400000000ff */
[----:B------:R-:W-:Y:S01]  /*17e70*/  ISETP.GT.AND P3, PT, R0, 0x8, P0 ;  /* 0x000000080000780c */ /* 0x000fe20000764270 */
[----:B------:R-:W2:Y:S01]  /*17e80*/  LDL.LU R146, [R1+0x230] ;  /* 0x0002300001927983 */ /* 0x000ea20000300800 */
[----:B------:R-:W-:-:S03]  /*17e90*/  ISETP.GT.AND P0, PT, R3, 0x159, PT ;  /* 0x000001590300780c */ /* 0x000fc60003f04270 */
[----:B------:R-:W-:Y:S01]  /*17ea0*/  @P4 STG.E.U16 desc[UR36][R4.64+0x2a0], R64 ;  /* 0x0002a04004004986 */ /* 0x000fe2000c101524 */
[----:B------:R-:W-:Y:S01]  /*17eb0*/  ISETP.GT.AND P4, PT, R0, RZ, P1 ;  /* 0x000000ff0000720c */ /* 0x000fe20000f84270 */
[----:B------:R-:W-:Y:S02]  /*17ec0*/  FMUL R67, R67, R2 ;  /* 0x0000000243437220 */ /* 0x000fe40000400000 */
[----:B------:R-:W3:Y:S01]  /*17ed0*/  LDL.LU R147, [R1+0x22c] ;  /* 0x00022c0001937983 */ /* 0x000ee20000300800 */
[----:B------:R-:W-:Y:S01]  /*17ee0*/  F2FP.F16.F32.PACK_AB R66, RZ, R66 ;  /* 0x00000042ff42723e */ /* 0x000fe200000000ff */
[-C--:B------:R-:W-:Y:S02]  /*17ef0*/  FMUL R68, R68, R2.reuse ;  /* 0x0000000244447220 */ /* 0x080fe40000400000 */
[----:B------:R-:W3:Y:S04]  /*17f00*/  LDL.LU R148, [R1+0x228] ;  /* 0x0002280001947983 */ /* 0x000ee80000300800 */
[----:B------:R-:W3:Y:S04]  /*17f10*/  LDL.LU R149, [R1+0x224] ;  /* 0x0002240001957983 */ /* 0x000ee80000300800 */
[----:B------:R-:W-:Y:S01]  /*17f20*/  @P5 STG.E.U16 desc[UR36][R4.64+0x2a2], R65 ;  /* 0x0002a24104005986 */ /* 0x000fe2000c101524 */
[----:B------:R-:W-:Y:S01]  /*17f30*/  ISETP.GT.AND P5, PT, R0, RZ, P0 ;  /* 0x000000ff0000720c */ /* 0x000fe200007a4270 */
[----:B------:R-:W-:Y:S01]  /*17f40*/  FMUL R69, R69, R2 ;  /* 0x0000000245457220 */ /* 0x000fe20000400000 */
[----:B------:R-:W-:Y:S01]  /*17f50*/  F2FP.F16.F32.PACK_AB R67, RZ, R67 ;  /* 0x00000043ff43723e */ /* 0x000fe200000000ff */
[----:B------:R-:W3:Y:S01]  /*17f60*/  LDL.LU R150, [R1+0x220] ;  /* 0x0002200001967983 */ /* 0x000ee20000300800 */
[----:B------:R-:W-:-:S03]  /*17f70*/  F2FP.F16.F32.PACK_AB R68, RZ, R68 ;  /* 0x00000044ff44723e */ /* 0x000fc600000000ff */
[----:B------:R-:W-:Y:S01]  /*17f80*/  @P2 STG.E.U16 desc[UR36][R6.64+0x2a0], R66 ;  /* 0x0002a04206002986 */ /* 0x000fe2000c101524 */
[----:B------:R-:W-:Y:S02]  /*17f90*/  ISETP.GT.AND P2, PT, R0, 0x8, P1 ;  /* 0x000000080000780c */ /* 0x000fe40000f44270 */
[C---:B------:R-:W-:Y:S01]  /*17fa0*/  ISETP.GT.AND P1, PT, R3.reuse, 0x160, PT ;  /* 0x000001600300780c */ /* 0x040fe20003f24270 */
[----:B------:R-:W3:Y:S01]  /*17fb0*/  LDL.LU R151, [R1+0x21c] ;  /* 0x00021c0001977983 */ /* 0x000ee20000300800 */
[----:B------:R-:W-:Y:S01]  /*17fc0*/  F2FP.F16.F32.PACK_AB R69, RZ, R69 ;  /* 0x00000045ff45723e */ /* 0x000fe200000000ff */
[-C--:B------:R-:W-:Y:S02]  /*17fd0*/  FMUL R70, R70, R2.reuse ;  /* 0x0000000246467220 */ /* 0x080fe40000400000 */
[----:B------:R-:W-:Y:S01]  /*17fe0*/  @P3 STG.E.U16 desc[UR36][R6.64+0x2a2], R67 ;  /* 0x0002a24306003986 */ /* 0x000fe2000c101524 */
[C---:B------:R-:W-:Y:S02]  /*17ff0*/  ISETP.GT.AND P3, PT, R0.reuse, 0x8, P0 ;  /* 0x000000080000780c */ /* 0x040fe40000764270 */
[----:B------:R-:W-:Y:S01]  /*18000*/  ISETP.GT.AND P0, PT, R3, 0x161, PT ;  /* 0x000001610300780c */ /* 0x000fe20003f04270 */
[----:B------:R-:W-:Y:S01]  /*18010*/  @P4 STG.E.U16 desc[UR36][R4.64+0x2b0], R68 ;  /* 0x0002b04404004986 */ /* 0x000fe2000c101524 */
[----:B------:R-:W-:Y:S01]  /*18020*/  ISETP.GT.AND P4, PT, R0, RZ, P1 ;  /* 0x000000ff0000720c */ /* 0x000fe20000f84270 */
[----:B------:R-:W-:Y:S01]  /*18030*/  FMUL R71, R71, R2 ;  /* 0x0000000247477220 */ /* 0x000fe20000400000 */
[----:B------:R-:W-:Y:S01]  /*18040*/  F2FP.F16.F32.PACK_AB R70, RZ, R70 ;  /* 0x00000046ff46723e */ /* 0x000fe200000000ff */
[----:B------:R-:W-:Y:S01]  /*18050*/  @P5 STG.E.U16 desc[UR36][R4.64+0x2b2], R69 ;  /* 0x0002b24504005986 */ /* 0x000fe2000c101524 */
        /* <DEDUP_REMOVED lines=25> */
[----:B------:R0:W5:Y:S01]  /*181f0*/  LDL.LU R19, [R1+0x218] ;  /* 0x0002180001137983 */ /* 0x0001620000300800 */
[C---:B------:R-:W-:Y:S01]  /*18200*/  ISETP.GT.AND P1, PT, R3.reuse, 0x170, PT ;  /* 0x000001700300780c */ /* 0x040fe20003f24270 */
[-C--:B------:R-:W-:Y:S01]  /*18210*/  FMUL R78, R78, R2.reuse ;  /* 0x000000024e4e7220 */ /* 0x080fe20000400000 */
[----:B------:R-:W-:Y:S01]  /*18220*/  F2FP.F16.F32.PACK_AB R77, RZ, R77 ;  /* 0x0000004dff4d723e */ /* 0x000fe200000000ff */
[----:B------:R-:W-:Y:S01]  /*18230*/  @P3 STG.E.U16 desc[UR36][R6.64+0x2c2], R75 ;  /* 0x0002c24b06003986 */ /* 0x000fe2000c101524 */
[----:B------:R-:W-:Y:S02]  /*18240*/  ISETP.GT.AND P3, PT, R0, 0x8, P0 ;  /* 0x000000080000780c */ /* 0x000fe40000764270 */
[----:B------:R-:W-:Y:S01]  /*18250*/  ISETP.GT.AND P0, PT, R3, 0x171, PT ;  /* 0x000001710300780c */ /* 0x000fe20003f04270 */
[----:B------:R0:W5:Y:S01]  /*18260*/  LDL.LU R18, [R1+0x214] ;  /* 0x0002140001127983 */ /* 0x0001620000300800 */
[----:B------:R-:W-:-:S03]  /*18270*/  FMUL R79, R79, R2 ;  /* 0x000000024f4f7220 */ /* 0x000fc60000400000 */
[----:B------:R-:W-:Y:S01]  /*18280*/  @P4 STG.E.U16 desc[UR36][R4.64+0x2d0], R76 ;  /* 0x0002d04c04004986 */ /* 0x000fe2000c101524 */
[----:B------:R-:W-:-:S03]  /*18290*/  ISETP.GT.AND P4, PT, R0, RZ, P1 ;  /* 0x000000ff0000720c */ /* 0x000fc60000f84270 */
[----:B------:R0:W5:Y:S01]  /*182a0*/  LDL.LU R17, [R1+0x210] ;  /* 0x0002100001117983 */ /* 0x0001620000300800 */
[----:B------:R-:W-:Y:S01]  /*182b0*/  F2FP.F16.F32.PACK_AB R78, RZ, R78 ;  /* 0x0000004eff4e723e */ /* 0x000fe200000000ff */
[-C--:B------:R-:W-:Y:S02]  /*182c0*/  FMUL R80, R80, R2.reuse ;  /* 0x0000000250507220 */ /* 0x080fe40000400000 */
[----:B------:R0:W5:Y:S04]  /*182d0*/  LDL.LU R16, [R1+0x20c] ;  /* 0x00020c0001107983 */ /* 0x0001680000300800 */
[----:B------:R-:W-:Y:S01]  /*182e0*/  @P5 STG.E.U16 desc[UR36][R4.64+0x2d2], R77 ;  /* 0x0002d24d04005986 */ /* 0x000fe2000c101524 */
[----:B------:R-:W-:Y:S01]  /*182f0*/  ISETP.GT.AND P5, PT, R0, RZ, P0 ;  /* 0x000000ff0000720c */ /* 0x000fe200007a4270 */
[----:B------:R-:W-:Y:S01]  /*18300*/  FMUL R81, R81, R2 ;  /* 0x0000000251517220 */ /* 0x000fe20000400000 */
[----:B------:R-:W-:Y:S01]  /*18310*/  F2FP.F16.F32.PACK_AB R79, RZ, R79 ;  /* 0x0000004fff4f723e */ /* 0x000fe200000000ff */
[----:B------:R-:W-:Y:S01]  /*18320*/  @P2 STG.E.U16 desc[UR36][R6.64+0x2d0], R78 ;  /* 0x0002d04e06002986 */ /* 0x000fe2000c101524 */
[----:B------:R-:W-:-:S02]  /*18330*/  F2FP.F16.F32.PACK_AB R80, RZ, R80 ;  /* 0x00000050ff50723e */ /* 0x000fc400000000ff */
[----:B------:R-:W-:Y:S02]  /*18340*/  ISETP.GT.AND P2, PT, R0, 0x8, P1 ;  /* 0x000000080000780c */ /* 0x000fe40000f44270 */
[C---:B------:R-:W-:Y:S01]  /*18350*/  ISETP.GT.AND P1, PT, R3.reuse, 0x178, PT ;  /* 0x000001780300780c */ /* 0x040fe20003f24270 */
[----:B------:R-:W-:Y:S01]  /*18360*/  @P3 STG.E.U16 desc[UR36][R6.64+0x2d2], R79 ;  /* 0x0002d24f06003986 */ /* 0x000fe2000c101524 */
[----:B------:R-:W-:Y:S01]  /*18370*/  F2FP.F16.F32.PACK_AB R81, RZ, R81 ;  /* 0x00000051ff51723e */ /* 0x000fe200000000ff */
[-C--:B------:R-:W-:Y:S01]  /*18380*/  FMUL R82, R82, R2.reuse ;  /* 0x0000000252527220 */ /* 0x080fe20000400000 */
        /* <DEDUP_REMOVED lines=229> */
[C---:B------:R-:W-:Y:S02]  /*191e0*/  ISETP.GT.AND P2, PT, R0.reuse, 0x8, P1 ;  /* 0x000000080000780c */ /* 0x040fe40000f44270 */
[C---:B------:R-:W-:Y:S01]  /*191f0*/  ISETP.GT.AND P1, PT, R3.reuse, 0x1e0, PT ;  /* 0x000001e00300780c */ /* 0x040fe20003f24270 */
[----:B------:R-:W-:Y:S01]  /*19200*/  @P3 STG.E.U16 desc[UR36][R6.64+0x3a2], R131 ;  /* 0x0003a28306003986 */ /* 0x000fe2000c101524 */
[----:B------:R-:W-:Y:S02]  /*19210*/  F2FP.F16.F32.PACK_AB R133, RZ, R133 ;  /* 0x00000085ff85723e */ /* 0x000fe400000000ff */
[----:B------:R-:W-:Y:S01]  /*19220*/  ISETP.GT.AND P3, PT, R0, 0x8, P0 ;  /* 0x000000080000780c */ /* 0x000fe20000764270 */
[----:B------:R-:W-:Y:S01]  /*19230*/  @P4 STG.E.U16 desc[UR36][R4.64+0x3b0], R132 ;  /* 0x0003b08404004986 */ /* 0x000fe2000c101524 */
[----:B------:R-:W-:Y:S01]  /*19240*/  ISETP.GT.AND P0, PT, R3, 0x1e1, PT ;  /* 0x000001e10300780c */ /* 0x000fe20003f04270 */
[-C--:B------:R-:W-:Y:S01]  /*19250*/  FMUL R134, R134, R2.reuse ;  /* 0x0000000286867220 */ /* 0x080fe20000400000 */
[----:B------:R-:W-:Y:S01]  /*19260*/  ISETP.GT.AND P4, PT, R0, RZ, P1 ;  /* 0x000000ff0000720c */ /* 0x000fe20000f84270 */
[-C--:B------:R-:W-:Y:S01]  /*19270*/  FMUL R135, R135, R2.reuse ;  /* 0x0000000287877220 */ /* 0x080fe20000400000 */
[----:B------:R-:W-:Y:S01]  /*19280*/  @P5 STG.E.U16 desc[UR36][R4.64+0x3b2], R133 ;  /* 0x0003b28504005986 */ /* 0x000fe2000c101524 */
[-C--:B------:R-:W-:Y:S01]  /*19290*/  FMUL R136, R136, R2.reuse ;  /* 0x0000000288887220 */ /* 0x080fe20000400000 */
[----:B------:R-:W-:Y:S01]  /*192a0*/  ISETP.GT.AND P5, PT, R0, RZ, P0 ;  /* 0x000000ff0000720c */ /* 0x000fe200007a4270 */
[----:B------:R-:W-:Y:S01]  /*192b0*/  FMUL R137, R137, R2 ;  /* 0x0000000289897220 */ /* 0x000fe20000400000 */
[----:B------:R-:W-:-:S02]  /*192c0*/  F2FP.F16.F32.PACK_AB R134, RZ, R134 ;  /* 0x00000086ff86723e */ /* 0x000fc400000000ff */
[----:B------:R-:W-:Y:S02]  /*192d0*/  F2FP.F16.F32.PACK_AB R135, RZ, R135 ;  /* 0x00000087ff87723e */ /* 0x000fe400000000ff */
[----:B------:R-:W-:Y:S01]  /*192e0*/  F2FP.F16.F32.PACK_AB R136, RZ, R136 ;  /* 0x00000088ff88723e */ /* 0x000fe200000000ff */
[----:B------:R-:W-:Y:S01]  /*192f0*/  @P2 STG.E.U16 desc[UR36][R6.64+0x3b0], R134 ;  /* 0x0003b08606002986 */ /* 0x000fe2000c101524 */
[----:B------:R-:W-:-:S03]  /*19300*/  F2FP.F16.F32.PACK_AB R137, RZ, R137 ;  /* 0x00000089ff89723e */ /* 0x000fc600000000ff */
[----:B------:R-:W-:Y:S01]  /*19310*/  @P3 STG.E.U16 desc[UR36][R6.64+0x3b2], R135 ;  /* 0x0003b28706003986 */ /* 0x000fe2000c101524 */
[----:B------:R-:W-:-:S03]  /*19320*/  ISETP.GT.AND P1, PT, R0, 0x8, P1 ;  /* 0x000000080000780c */ /* 0x000fc60000f24270 */
[----:B------:R-:W-:Y:S01]  /*19330*/  @P4 STG.E.U16 desc[UR36][R4.64+0x3c0], R136 ;  /* 0x0003c08804004986 */ /* 0x000fe2000c101524 */
[----:B------:R-:W-:Y:S02]  /*19340*/  ISETP.GT.AND P4, PT, R3, 0x1e8, PT ;  /* 0x000001e80300780c */ /* 0x000fe40003f84270 */
[C---:B------:R-:W-:Y:S01]  /*19350*/  ISETP.GT.AND P2, PT, R0.reuse, 0x8, P0 ;  /* 0x000000080000780c */ /* 0x040fe20000744270 */
[----:B------:R-:W-:Y:S01]  /*19360*/  @P5 STG.E.U16 desc[UR36][R4.64+0x3c2], R137 ;  /* 0x0003c28904005986 */ /* 0x000fe2000c101524 */
[----:B------:R-:W-:Y:S01]  /*19370*/  ISETP.GT.AND P5, PT, R0, RZ, P4 ;  /* 0x000000ff0000720c */ /* 0x000fe200027a4270 */
[-C--:B------:R-:W-:Y:S01]  /*19380*/  FMUL R138, R138, R2.reuse ;  /* 0x000000028a8a7220 */ /* 0x080fe20000400000 */
[-C--:B------:R-:W-:Y:S01]  /*19390*/  FMUL R139, R139, R2.reuse ;  /* 0x000000028b8b7220 */ /* 0x080fe20000400000 */
[----:B------:R-:W-:Y:S01]  /*193a0*/  FMUL R140, R140, R2 ;  /* 0x000000028c8c7220 */ /* 0x000fe20000400000 */
[----:B------:R-:W-:Y:S02]  /*193b0*/  ISETP.GT.AND P0, PT, R3, 0x1e9, PT ;  /* 0x000001e90300780c */ /* 0x000fe40003f04270 */
[----:B------:R-:W-:-:S02]  /*193c0*/  F2FP.F16.F32.PACK_AB R138, RZ, R138 ;  /* 0x0000008aff8a723e */ /* 0x000fc400000000ff */
[----:B------:R-:W-:Y:S02]  /*193d0*/  F2FP.F16.F32.PACK_AB R139, RZ, R139 ;  /* 0x0000008bff8b723e */ /* 0x000fe400000000ff */
[----:B------:R-:W-:Y:S02]  /*193e0*/  F2FP.F16.F32.PACK_AB R140, RZ, R140 ;  /* 0x0000008cff8c723e */ /* 0x000fe400000000ff */
[C---:B------:R-:W-:Y:S01]  /*193f0*/  ISETP.GT.AND P3, PT, R0.reuse, RZ, P0 ;  /* 0x000000ff0000720c */ /* 0x040fe20000764270 */
[----:B------:R-:W-:Y:S01]  /*19400*/  @P1 STG.E.U16 desc[UR36][R6.64+0x3c0], R138 ;  /* 0x0003c08a06001986 */ /* 0x000fe2000c101524 */
[-C--:B------:R-:W-:Y:S01]  /*19410*/  FMUL R141, R141, R2.reuse ;  /* 0x000000028d8d7220 */ /* 0x080fe20000400000 */
[----:B------:R-:W-:Y:S02]  /*19420*/  ISETP.GT.AND P4, PT, R0, 0x8, P4 ;  /* 0x000000080000780c */ /* 0x000fe40002784270 */
[----:B------:R-:W-:Y:S01]  /*19430*/  @P2 STG.E.U16 desc[UR36][R6.64+0x3c2], R139 ;  /* 0x0003c28b06002986 */ /* 0x000fe2000c101524 */
[----:B------:R-:W-:-:S03]  /*19440*/  FMUL R142, R142, R2 ;  /* 0x000000028e8e7220 */ /* 0x000fc60000400000 */
[----:B------:R-:W-:Y:S01]  /*19450*/  @P5 STG.E.U16 desc[UR36][R4.64+0x3d0], R140 ;  /* 0x0003d08c04005986 */ /* 0x000fe2000c101524 */
[C---:B------:R-:W-:Y:S01]  /*19460*/  ISETP.GT.AND P5, PT, R0.reuse, 0x8, P0 ;  /* 0x000000080000780c */ /* 0x040fe200007a4270 */
[----:B------:R-:W-:Y:S01]  /*19470*/  FMUL R143, R143, R2 ;  /* 0x000000028f8f7220 */ /* 0x000fe20000400000 */
[----:B------:R-:W-:Y:S02]  /*19480*/  F2FP.F16.F32.PACK_AB R141, RZ, R141 ;  /* 0x0000008dff8d723e */ /* 0x000fe400000000ff */
[----:B------:R-:W-:Y:S02]  /*19490*/  F2FP.F16.F32.PACK_AB R142, RZ, R142 ;  /* 0x0000008eff8e723e */ /* 0x000fe400000000ff */
[----:B------:R-:W-:Y:S01]  /*194a0*/  F2FP.F16.F32.PACK_AB R143, RZ, R143 ;  /* 0x0000008fff8f723e */ /* 0x000fe200000000ff */
[----:B------:R-:W-:Y:S01]  /*194b0*/  @P3 STG.E.U16 desc[UR36][R4.64+0x3d2], R141 ;  /* 0x0003d28d04003986 */ /* 0x000fe2000c101524 */
[C---:B------:R-:W-:Y:S02]  /*194c0*/  ISETP.GT.AND P3, PT, R3.reuse, 0x1f0, PT ;  /* 0x000001f00300780c */ /* 0x040fe40003f64270 */
[----:B------:R-:W-:Y:S01]  /*194d0*/  ISETP.GT.AND P0, PT, R3, 0x1f1, PT ;  /* 0x000001f10300780c */ /* 0x000fe20003f04270 */
[----:B------:R-:W-:Y:S01]  /*194e0*/  @P4 STG.E.U16 desc[UR36][R6.64+0x3d0], R142 ;  /* 0x0003d08e06004986 */ /* 0x000fe2000c101524 */
[----:B------:R-:W-:-:S03]  /*194f0*/  ISETP.GT.AND P4, PT, R0, RZ, P3 ;  /* 0x000000ff0000720c */ /* 0x000fc60001f84270 */
[----:B------:R-:W-:Y:S01]  /*19500*/  @P5 STG.E.U16 desc[UR36][R6.64+0x3d2], R143 ;  /* 0x0003d28f06005986 */ /* 0x000fe2000c101524 */
[----:B------:R-:W-:Y:S01]  /*19510*/  ISETP.GT.AND P5, PT, R0, RZ, P0 ;  /* 0x000000ff0000720c */ /* 0x000fe200007a4270 */
[-C--:B------:R-:W-:Y:S01]  /*19520*/  FMUL R144, R144, R2.reuse ;  /* 0x0000000290907220 */ /* 0x080fe20000400000 */
[----:B----4-:R-:W-:Y:S01]  /*19530*/  FMUL R145, R145, R2 ;  /* 0x0000000291917220 */ /* 0x010fe20000400000 */
[----:B------:R-:W-:-:S03]  /*19540*/  ISETP.GT.AND P2, PT, R3, 0x1f8, PT ;  /* 0x000001f80300780c */ /* 0x000fc60003f44270 */
[----:B------:R-:W-:Y:S02]  /*19550*/  F2FP.F16.F32.PACK_AB R144, RZ, R144 ;  /* 0x00000090ff90723e */ /* 0x000fe400000000ff */
[----:B------:R-:W-:Y:S02]  /*19560*/  F2FP.F16.F32.PACK_AB R145, RZ, R145 ;  /* 0x00000091ff91723e */ /* 0x000fe400000000ff */
[----:B------:R-:W-:Y:S01]  /*19570*/  ISETP.GT.AND P1, PT, R3, 0x1f9, PT ;  /* 0x000001f90300780c */ /* 0x000fe20003f24270 */
[----:B------:R-:W-:Y:S01]  /*19580*/  @P4 STG.E.U16 desc[UR36][R4.64+0x3e0], R144 ;  /* 0x0003e09004004986 */ /* 0x000fe2000c101524 */
[C---:B------:R-:W-:Y:S02]  /*19590*/  ISETP.GT.AND P3, PT, R0.reuse, 0x8, P3 ;  /* 0x000000080000780c */ /* 0x040fe40001f64270 */
[C---:B------:R-:W-:Y:S01]  /*195a0*/  ISETP.GT.AND P0, PT, R0.reuse, 0x8, P0 ;  /* 0x000000080000780c */ /* 0x040fe20000704270 */
[----:B------:R-:W-:Y:S01]  /*195b0*/  @P5 STG.E.U16 desc[UR36][R4.64+0x3e2], R145 ;  /* 0x0003e29104005986 */ /* 0x000fe2000c101524 */
[----:B------:R-:W-:Y:S01]  /*195c0*/  ISETP.GT.AND P5, PT, R0, RZ, P2 ;  /* 0x000000ff0000720c */ /* 0x000fe200017a4270 */
[-C--:B--2---:R-:W-:Y:S01]  /*195d0*/  FMUL R146, R146, R2.reuse ;  /* 0x0000000292927220 */ /* 0x084fe20000400000 */
[C---:B------:R-:W-:Y:S01]  /*195e0*/  ISETP.GT.AND P4, PT, R0.reuse, RZ, P1 ;  /* 0x000000ff0000720c */ /* 0x040fe20000f84270 */
[-C--:B---3--:R-:W-:Y:S01]  /*195f0*/  FMUL R147, R147, R2.reuse ;  /* 0x0000000293937220 */ /* 0x088fe20000400000 */
[----:B------:R-:W-:Y:S01]  /*19600*/  ISETP.GT.AND P2, PT, R0, 0x8, P2 ;  /* 0x000000080000780c */ /* 0x000fe20001744270 */
[-C--:B------:R-:W-:Y:S01]  /*19610*/  FMUL R148, R148, R2.reuse ;  /* 0x0000000294947220 */ /* 0x080fe20000400000 */
[----:B------:R-:W-:Y:S01]  /*19620*/  FMUL R149, R149, R2 ;  /* 0x0000000295957220 */ /* 0x000fe20000400000 */
[----:B------:R-:W-:-:S02]  /*19630*/  F2FP.F16.F32.PACK_AB R146, RZ, R146 ;  /* 0x00000092ff92723e */ /* 0x000fc400000000ff */
[----:B------:R-:W-:Y:S02]  /*19640*/  F2FP.F16.F32.PACK_AB R147, RZ, R147 ;  /* 0x00000093ff93723e */ /* 0x000fe400000000ff */
[----:B------:R-:W-:Y:S02]  /*19650*/  ISETP.GT.AND P1, PT, R0, 0x8, P1 ;  /* 0x000000080000780c */ /* 0x000fe40000f24270 */
[----:B------:R-:W-:Y:S01]  /*19660*/  F2FP.F16.F32.PACK_AB R148, RZ, R148 ;  /* 0x00000094ff94723e */ /* 0x000fe200000000ff */
[-C--:B------:R-:W-:Y:S01]  /*19670*/  FMUL R150, R150, R2.reuse ;  /* 0x0000000296967220 */ /* 0x080fe20000400000 */
[----:B------:R-:W-:Y:S01]  /*19680*/  F2FP.F16.F32.PACK_AB R149, RZ, R149 ;  /* 0x00000095ff95723e */ /* 0x000fe200000000ff */
[----:B------:R-:W-:Y:S01]  /*19690*/  FMUL R151, R151, R2 ;  /* 0x0000000297977220 */ /* 0x000fe20000400000 */
[----:B------:R-:W-:Y:S04]  /*196a0*/  @P3 STG.E.U16 desc[UR36][R6.64+0x3e0], R146 ;  /* 0x0003e09206003986 */ /* 0x000fe8000c101524 */
[----:B------:R-:W-:Y:S01]  /*196b0*/  @P0 STG.E.U16 desc[UR36][R6.64+0x3e2], R147 ;  /* 0x0003e29306000986 */ /* 0x000fe2000c101524 */
[----:B------:R-:W-:-:S03]  /*196c0*/  F2FP.F16.F32.PACK_AB R150, RZ, R150 ;  /* 0x00000096ff96723e */ /* 0x000fc600000000ff */
[----:B------:R-:W-:Y:S01]  /*196d0*/  @P5 STG.E.U16 desc[UR36][R4.64+0x3f0], R148 ;  /* 0x0003f09404005986 */ /* 0x000fe2000c101524 */
[----:B------:R-:W-:-:S03]  /*196e0*/  F2FP.F16.F32.PACK_AB R151, RZ, R151 ;  /* 0x00000097ff97723e */ /* 0x000fc600000000ff */
[----:B------:R1:W-:Y:S02]  /*196f0*/  @P4 STG.E.U16 desc[UR36][R4.64+0x3f2], R149 ;  /* 0x0003f29504004986 */ /* 0x0003e4000c101524 */
[----:B-1----:R-:W-:Y:S01]  /*19700*/  @P2 IMAD.MOV.U32 R4, RZ, RZ, R6 ;  /* 0x000000ffff042224 */ /* 0x002fe200078e0006 */
[----:B------:R-:W-:-:S05]  /*19710*/  @P2 MOV R5, R7 ;  /* 0x0000000700052202 */ /* 0x000fca0000000f00 */
[----:B------:R0:W-:Y:S04]  /*19720*/  @P2 STG.E.U16 desc[UR36][R4.64+0x3f0], R150 ;  /* 0x0003f09604002986 */ /* 0x0001e8000c101524 */
[----:B------:R0:W-:Y:S02]  /*19730*/  @P1 STG.E.U16 desc[UR36][R6.64+0x3f2], R151 ;  /* 0x0003f29706001986 */ /* 0x0001e4000c101524 */
.L_x_542:
[----:B------:R-:W-:Y:S05]  /*19740*/  BSYNC B0 ;  /* 0x0000000000007941 */ /* 0x000fea0003800000 */
.L_x_32:
[----:B0-----:R-:W2:Y:S04]  /*19750*/  LDL.LU R5, [R1+0x200] ;  /* 0x0002000001057983 */ /* 0x001ea80000300800 */
[----:B------:R-:W2:Y:S01]  /*19760*/  LDL.LU R4, [R1+0x204] ;  /* 0x0002040001047983 */ /* 0x000ea20000300800 */
[----:B------:R-:W-:Y:S01]  /*19770*/  ULDC UR4, c[0x0][0xc] ;  /* 0x0000030000047ab9 */ /* 0x000fe20000000800 */
[----:B------:R-:W-:Y:S01]  /*19780*/  ULDC UR5, c[0x0][0x10] ;  /* 0x0000040000057ab9 */ /* 0x000fe20000000800 */
[----:B------:R-:W2:Y:S01]  /*19790*/  LDC R3, c[0x0][0x14] ;  /* 0x00000500ff037b82 */ /* 0x000ea20000000800 */
[----:B------:R-:W-:Y:S01]  /*197a0*/  UIMAD.WIDE.U32 UR4, UR4, UR5, URZ ;  /* 0x00000005040472a5 */ /* 0x000fe2000f8e003f */
[----:B------:R0:W5:Y:S01]  /*197b0*/  LDL R30, [R1+0x208] ;  /* 0x00020800011e7983 */ /* 0x0001620000100800 */
[----:B----4-:R-:W-:Y:S01]  /*197c0*/  PRMT R0, RZ, 0x7610, R0 ;  /* 0x00007610ff007816 */ /* 0x010fe20000000000 */
[----:B------:R-:W-:-:S02]  /*197d0*/  IMAD.MOV.U32 R23, RZ, RZ, -0x1 ;  /* 0xffffffffff177424 */ /* 0x000fc400078e00ff */
[----:B------:R-:W-:Y:S02]  /*197e0*/  IMAD.MOV.U32 R157, RZ, RZ, -0x1 ;  /* 0xffffffffff9d7424 */ /* 0x000fe400078e00ff */
[----:B--2---:R-:W-:-:S04]  /*197f0*/  IMAD.WIDE.U32 R4, R3, UR4, R4 ;  /* 0x0000000403047c25 */ /* 0x004fc8000f8e0004 */
[----:B------:R-:W-:Y:S01]  /*19800*/  IMAD R3, R3, UR5, RZ ;  /* 0x0000000503037c24 */ /* 0x000fe2000f8e02ff */
[----:B------:R-:W-:Y:S01]  /*19810*/  ULDC.64 UR4, c[0x0][0x650] ;  /* 0x0001940000047ab9 */ /* 0x000fe20000000a00 */
[----:B------:R-:W-:Y:S01]  /*19820*/  IMAD.MOV.U32 R24, RZ, RZ, R4 ;  /* 0x000000ffff187224 */ /* 0x000fe200078e0004 */
[----:B------:R-:W-:Y:S01]  /*19830*/  ISETP.GE.U32.AND P0, PT, R4, UR4, PT ;  /* 0x0000000404007c0c */ /* 0x000fe2000bf06070 */
[----:B------:R-:W-:-:S05]  /*19840*/  IMAD.IADD R25, R5, 0x1, R3 ;  /* 0x0000000105197824 */ /* 0x000fca00078e0203 */
[----:B------:R0:W-:Y:S01]  /*19850*/  STL [R1+0x200], R25 ;  /* 0x0002001901007387 */ /* 0x0001e20000100800 */
[----:B------:R-:W-:-:S03]  /*19860*/  ISETP.GE.U32.AND.EX P0, PT, R25, UR5, PT, P0 ;  /* 0x0000000519007c0c */ /* 0x000fc6000bf06100 */
[----:B------:R0:W-:Y:S10]  /*19870*/  STL [R1+0x204], R24 ;  /* 0x0002041801007387 */ /* 0x0001f40000100800 */
[----:B0-----:R-:W-:Y:S05]  /*19880*/  @P0 BRA `(.L_x_543) ;  /* 0x0000000400740947 */ /* 0x001fea0003800000 */
[----:B------:R-:W0:Y:S01]  /*19890*/  S2R R20, SR_CTAID.X ;  /* 0x0000000000147919 */ /* 0x000e220000002500 */
[----:B------:R-:W2:Y:S01]  /*198a0*/  LDC.64 R10, c[0x0][0x628] ;  /* 0x00018a00ff0a7b82 */ /* 0x000ea20000000a00 */
[----:B------:R-:W-:Y:S01]  /*198b0*/  ULDC UR4, c[0x0][0x150] ;  /* 0x0000540000047ab9 */ /* 0x000fe20000000800 */
[----:B-1-3--:R-:W-:Y:S01]  /*198c0*/  MOV R8, R24 ;  /* 0x0000001800087202 */ /* 0x00afe20000000f00 */
[----:B------:R-:W1:Y:S01]  /*198d0*/  S2R R22, SR_CTAID.Y ;  /* 0x0000000000167919 */ /* 0x000e620000002600 */
[----:B------:R-:W-:-:S04]  /*198e0*/  IMAD.MOV.U32 R9, RZ, RZ, R25 ;  /* 0x000000ffff097224 */ /* 0x000fc800078e0019 */
[----:B------:R-:W3:Y:S08]  /*198f0*/  LDC R23, c[0x0][0x144] ;  /* 0x00005100ff177b82 */ /* 0x000ef00000000800 */
[----:B-----5:R-:W4:Y:S08]  /*19900*/  LDC R12, c[0x0][0x630] ;  /* 0x00018c00ff0c7b82 */ /* 0x020f300000000800 */
[----:B------:R-:W1:Y:S01]  /*19910*/  LDC.64 R14, c[0x0][0x620] ;  /* 0x00018800ff0e7b82 */ /* 0x000e620000000a00 */
[----:B--2---:R-:W-:-:S04]  /*19920*/  ISETP.NE.U32.AND P0, PT, R10, RZ, PT ;  /* 0x000000ff0a00720c */ /* 0x004fc80003f05070 */
[----:B------:R-:W-:Y:S02]  /*19930*/  ISETP.NE.AND.EX P0, PT, R11, RZ, PT, P0 ;  /* 0x000000ff0b00720c */ /* 0x000fe40003f05300 */
[----:B0-----:R-:W-:-:S05]  /*19940*/  I2FP.F32.U32 R0, R20 ;  /* 0x0000001400007245 */ /* 0x001fca0000201000 */
[----:B------:R-:W-:-:S04]  /*19950*/  FMUL R0, R0, UR4 ;  /* 0x0000000400007c20 */ /* 0x000fc80008400000 */
[----:B------:R0:W2:Y:S02]  /*19960*/  F2I.U32.TRUNC.NTZ R21, R0 ;  /* 0x0000000000157305 */ /* 0x0000a4000020f000 */
[----:B---34-:R-:W-:Y:S05]  /*19970*/  @!P0 BRA `(.L_x_544) ;  /* 0x0000000000288947 */ /* 0x018fea0003800000 */
[----:B0-----:R-:W0:Y:S02]  /*19980*/  LDC R0, c[0x0][0x634] ;  /* 0x00018d00ff007b82 */ /* 0x001e240000000800 */
[----:B0-----:R-:W-:-:S05]  /*19990*/  IADD3 R3, P0, R24, R0, RZ ;  /* 0x0000000018037210 */ /* 0x001fca0007f1e0ff */
        /* <DEDUP_REMOVED lines=8> */
.L_x_544:
[-CC-:B------:R-:W-:Y:S01]  /*19a20*/  SHF.R.U64 R157, R8, R12.reuse, R9.reuse ;  /* 0x0000000c089d7219 */ /* 0x180fe20000001209 */
[----:B------:R-:W3:Y:S01]  /*19a30*/  LDC.64 R28, c[0x0][0x640] ;  /* 0x00019000ff1c7b82 */ /* 0x000ee20000000a00 */
[----:B0-----:R-:W-:Y:S01]  /*19a40*/  SHF.R.U32.HI R0, RZ, R12, R9 ;  /* 0x0000000cff007219 */ /* 0x001fe20000011609 */
[----:B------:R-:W-:Y:S01]  /*19a50*/  IMAD.MOV.U32 R4, RZ, RZ, R24 ;  /* 0x000000ffff047224 */ /* 0x000fe200078e0018 */
[----:B------:R-:W-:Y:S01]  /*19a60*/  IADD3 R3, P0, RZ, -R157, RZ ;  /* 0x8000009dff037210 */ /* 0x000fe20007f1e0ff */
[----:B--2---:R-:W-:Y:S01]  /*19a70*/  IMAD.MOV R21, RZ, RZ, -R21 ;  /* 0x000000ffff157224 */ /* 0x004fe200078e0a15 */
[----:B------:R-:W-:Y:S01]  /*19a80*/  ULDC UR4, c[0x0][0x154] ;  /* 0x0000550000047ab9 */ /* 0x000fe20000000800 */
[----:B------:R-:W-:Y:S01]  /*19a90*/  IMAD.MOV.U32 R7, RZ, RZ, 0x1 ;  /* 0x00000001ff077424 */ /* 0x000fe200078e00ff */
[----:B------:R-:W-:Y:S01]  /*19aa0*/  IADD3.X R5, RZ, ~R0, RZ, P0, !PT ;  /* 0x80000000ff057210 */ /* 0x000fe200007fe4ff */
[----:B------:R-:W0:Y:S01]  /*19ab0*/  LDC R6, c[0x0][0x618] ;  /* 0x00018600ff067b82 */ /* 0x000e220000000800 */
[----:B------:R-:W-:-:S03]  /*19ac0*/  IMAD R24, R23, R21, R20 ;  /* 0x0000001517187224 */ /* 0x000fc600078e0214 */
[-C--:B-1----:R-:W-:Y:S02]  /*19ad0*/  IMAD R0, R5, R14.reuse, RZ ;  /* 0x0000000e05007224 */ /* 0x082fe400078e02ff */
[----:B------:R-:W-:Y:S02]  /*19ae0*/  IMAD.MOV.U32 R5, RZ, RZ, R25 ;  /* 0x000000ffff057224 */ /* 0x000fe400078e0019 */
[----:B------:R-:W1:Y:S01]  /*19af0*/  LDC R8, c[0x0][0x608] ;  /* 0x00018200ff087b82 */ /* 0x000e620000000800 */
[----:B------:R-:W-:-:S04]  /*19b00*/  IMAD.WIDE.U32 R4, R3, R14, R4 ;  /* 0x0000000e03047225 */ /* 0x000fc800078e0004 */
[----:B------:R-:W-:Y:S01]  /*19b10*/  IMAD R3, R3, R15, R0 ;  /* 0x0000000f03037224 */ /* 0x000fe200078e0200 */
[----:B------:R-:W-:Y:S02]  /*19b20*/  I2FP.F32.U32 R0, R22 ;  /* 0x0000001600007245 */ /* 0x000fe40000201000 */
[----:B------:R-:W2:Y:S01]  /*19b30*/  LDC R26, c[0x0][0x658] ;  /* 0x00019600ff1a7b82 */ /* 0x000ea20000000800 */
[----:B---3--:R-:W-:Y:S01]  /*19b40*/  ISETP.NE.U32.AND P0, PT, R28, RZ, PT ;  /* 0x000000ff1c00720c */ /* 0x008fe20003f05070 */
[----:B------:R-:W-:Y:S01]  /*19b50*/  IMAD.IADD R3, R5, 0x1, R3 ;  /* 0x0000000105037824 */ /* 0x000fe200078e0203 */
[----:B------:R-:W-:Y:S01]  /*19b60*/  MOV R5, 0xffffffff ;  /* 0xffffffff00057802 */ /* 0x000fe20000000f00 */
[----:B------:R-:W-:Y:S01]  /*19b70*/  FMUL R0, R0, UR4 ;  /* 0x0000000400007c20 */ /* 0x000fe20008400000 */
[----:B------:R-:W-:-:S03]  /*19b80*/  ISETP.NE.AND.EX P0, PT, R29, RZ, PT, P0 ;  /* 0x000000ff1d00720c */ /* 0x000fc60003f05300 */
[----:B------:R-:W3:Y:S01]  /*19b90*/  LDC R15, c[0x0][0x148] ;  /* 0x00005200ff0f7b82 */ /* 0x000ee20000000800 */
[-CC-:B0-----:R-:W-:Y:S01]  /*19ba0*/  SHF.R.U64 R12, R4, R6.reuse, R3.reuse ;  /* 0x00000006040c7219 */ /* 0x181fe20000001203 */
[----:B------:R0:W4:Y:S01]  /*19bb0*/  F2I.U32.TRUNC.NTZ R14, R0 ;  /* 0x00000000000e7305 */ /* 0x000122000020f000 */
[----:B------:R-:W-:-:S05]  /*19bc0*/  SHF.R.U32.HI R3, RZ, R6, R3 ;  /* 0x00000006ff037219 */ /* 0x000fca0000011603 */
[----:B------:R-:W0:Y:S01]  /*19bd0*/  LDC R20, c[0x0][0x600] ;  /* 0x00018000ff147b82 */ /* 0x000e220000000800 */
[-CC-:B-1----:R-:W-:Y:S02]  /*19be0*/  SHF.R.U64 R10, R12, R8.reuse, R3.reuse ;  /* 0x000000080c0a7219 */ /* 0x182fe40000001203 */
[----:B------:R-:W-:-:S05]  /*19bf0*/  SHF.R.U32.HI R3, RZ, R8, R3 ;  /* 0x00000008ff037219 */ /* 0x000fca0000011603 */
[----:B------:R-:W1:Y:S01]  /*19c00*/  LDC R23, c[0x0][0x648] ;  /* 0x00019200ff177b82 */ /* 0x000e620000000800 */
[-C--:B--2---:R-:W-:Y:S02]  /*19c10*/  SHF.L.U32 R4, R5, R26.reuse, RZ ;  /* 0x0000001a05047219 */ /* 0x084fe400000006ff */
[-CC-:B------:R-:W-:Y:S02]  /*19c20*/  SHF.R.U64 R13, R10, R26.reuse, R3.reuse ;  /* 0x0000001a0a0d7219 */ /* 0x180fe40000001203 */
[----:B------:R-:W-:Y:S02]  /*19c30*/  SHF.R.U32.HI R5, RZ, R26, R3 ;  /* 0x0000001aff057219 */ /* 0x000fe40000011603 */
[----:B------:R-:W-:Y:S01]  /*19c40*/  LOP3.LUT R21, RZ, R4, RZ, 0x33, !PT ;  /* 0x00000004ff157212 */ /* 0x000fe200078e33ff */
[----:B------:R-:W2:Y:S01]  /*19c50*/  LDC R25, c[0x0][0x638] ;  /* 0x00018e00ff197b82 */ /* 0x000ea20000000800 */
[----:B------:R-:W-:Y:S01]  /*19c60*/  SHF.L.U32 R26, R7, R26, RZ ;  /* 0x0000001a071a7219 */ /* 0x000fe200000006ff */
[----:B------:R-:W-:-:S06]  /*19c70*/  IMAD.MOV.U32 R4, RZ, RZ, R13 ;  /* 0x000000ffff047224 */ /* 0x000fcc00078e000d */
[----:B------:R-:W0:Y:S01]  /*19c80*/  LDC R27, c[0x0][0x610] ;  /* 0x00018400ff1b7b82 */ /* 0x000e220000000800 */
[----:B----4-:R-:W-:Y:S05]  /*19c90*/  @!P0 BRA `(.L_x_545) ;  /* 0x0000000000288947 */ /* 0x010fea0003800000 */
[----:B0-----:R-:W0:Y:S02]  /*19ca0*/  LDC R0, c[0x0][0x64c] ;  /* 0x00019300ff007b82 */ /* 0x001e240000000800 */
[----:B0-----:R-:W-:-:S05]  /*19cb0*/  IADD3 R3, P0, R13, R0, RZ ;  /* 0x000000000d037210 */ /* 0x001fca0007f1e0ff */
[----:B------:R-:W-:-:S04]  /*19cc0*/  IMAD.X R11, RZ, RZ, R5, P0 ;  /* 0x000000ffff0b7224 */ /* 0x000fc800000e0605 */
[----:B------:R-:W-:-:S04]  /*19cd0*/  IMAD.WIDE.U32 R4, R11, R28, RZ ;  /* 0x0000001c0b047225 */ /* 0x000fc800078e00ff */
[----:B------:R-:W-:-:S04]  /*19ce0*/  IMAD.WIDE.U32 R6, P0, R3, R29, R4 ;  /* 0x0000001d03067225 */ /* 0x000fc80007800004 */
[----:B------:R-:W-:Y:S01]  /*19cf0*/  IMAD.WIDE.U32 R4, R3, R28, RZ ;  /* 0x0000001c03047225 */ /* 0x000fe200078e00ff */
[----:B------:R-:W-:-:S03]  /*19d00*/  MOV R8, R7 ;  /* 0x0000000700087202 */ /* 0x000fc60000000f00 */
[----:B------:R-:W-:Y:S01]  /*19d10*/  IMAD.X R9, RZ, RZ, RZ, P0 ;  /* 0x000000ffff097224 */ /* 0x000fe200000e06ff */
[----:B------:R-:W-:-:S05]  /*19d20*/  IADD3 RZ, P0, R5, R6, RZ ;  /* 0x0000000605ff7210 */ /* 0x000fca0007f1e0ff */
[----:B------:R-:W-:-:S08]  /*19d30*/  IMAD.WIDE.U32.X R4, R11, R29, R8, P0 ;  /* 0x0000001d0b047225 */ /* 0x000fd000000e0408 */
.L_x_545:
[----:B------:R-:W4:Y:S01]  /*19d40*/  LDC R3, c[0x0][0x65c] ;  /* 0x00019700ff037b82 */ /* 0x000f220000000800 */
[----:B01----:R-:W-:Y:S01]  /*19d50*/  SHF.R.U64 R0, R4, R23, R5 ;  /* 0x0000001704007219 */ /* 0x003fe20000001205 */
[----:B------:R-:W-:Y:S02]  /*19d60*/  VIADD R5, R20, 0xffffffff ;  /* 0xffffffff14057836 */ /* 0x000fe40000000000 */
[----:B------:R-:W-:Y:S02]  /*19d70*/  IMAD.MOV R14, RZ, RZ, -R14 ;  /* 0x000000ffff0e7224 */ /* 0x000fe400078e0a0e */
[----:B------:R-:W-:Y:S01]  /*19d80*/  IMAD.MOV R4, RZ, RZ, -R0 ;  /* 0x000000ffff047224 */ /* 0x000fe200078e0a00 */
[----:B------:R-:W-:Y:S01]  /*19d90*/  LOP3.LUT R5, R12, R5, RZ, 0xc0, !PT ;  /* 0x000000050c057212 */ /* 0x000fe200078ec0ff */
[----:B------:R-:W-:Y:S01]  /*19da0*/  IMAD.MOV.U32 R6, RZ, RZ, 0x1 ;  /* 0x00000001ff067424 */ /* 0x000fe200078e00ff */
[----:B----4-:R-:W-:Y:S02]  /*19db0*/  ISETP.NE.AND P0, PT, R3, 0x1, PT ;  /* 0x000000010300780c */ /* 0x010fe40003f05270 */
[----:B------:R-:W-:-:S05]  /*19dc0*/  LOP3.LUT R3, R10, R21, RZ, 0xc0, !PT ;  /* 0x000000150a037212 */ /* 0x000fca00078ec0ff */
[----:B------:R-:W-:Y:S02]  /*19dd0*/  IMAD R3, R26, R0, R3 ;  /* 0x000000001a037224 */ /* 0x000fe400078e0203 */
[----:B--2---:R-:W-:-:S04]  /*19de0*/  IMAD R0, R4, R25, R13 ;  /* 0x0000001904007224 */ /* 0x004fc800078e020d */
[----:B---3--:R-:W-:Y:S02]  /*19df0*/  @P0 IMAD R24, R15, R14, R22 ;  /* 0x0000000e0f180224 */ /* 0x008fe400078e0216 */
[----:B------:R-:W-:Y:S01]  /*19e00*/  IMAD R4, R0, R20, R5 ;  /* 0x0000001400047224 */ /* 0x000fe200078e0205 */
[----:B------:R-:W-:Y:S01]  /*19e10*/  PRMT R0, R6, 0x7610, R0 ;  /* 0x0000761006007816 */ /* 0x000fe20000000000 */
[----:B------:R-:W-:-:S05]  /*19e20*/  IMAD R3, R3, R27, R24 ;  /* 0x0000001b03037224 */ /* 0x000fca00078e0218 */
[----:B------:R-:W-:Y:S02]  /*19e30*/  SEL R30, R3, R4, !P0 ;  /* 0x00000004031e7207 */ /* 0x000fe40004000000 */
[----:B------:R-:W-:-:S03]  /*19e40*/  SEL R23, R4, R3, !P0 ;  /* 0x0000000304177207 */ /* 0x000fc60004000000 */
[----:B------:R0:W-:Y:S04]  /*19e50*/  STL [R1+0x208], R30 ;  /* 0x0002081e01007387 */ /* 0x0001e80000100800 */
.L_x_543:
[----:B------:R-:W-:Y:S02]  /*19e60*/  LOP3.LUT P0, RZ, R0, 0xff, RZ, 0xc0, !PT ;  /* 0x000000ff00ff7812 */ /* 0x000fe4000780c0ff */
[----:B-----5:R-:W-:-:S11]  /*19e70*/  MOV R22, R30 ;  /* 0x0000001e00167202 */ /* 0x020fd60000000f00 */
[----:B------:R-:W-:Y:S05]  /*19e80*/  @P0 BRA `(.L_x_546) ;  /* 0xfffffe7000d80947 */ /* 0x000fea000383ffff */
[----:B------:R-:W-:Y:S05]  /*19e90*/  EXIT ;  /* 0x000000000000794d */ /* 0x000fea0003800000 */
.L_x_7:
[----:B------:R-:W2:Y:S01]  /*19ea0*/  LDL R17, [R1+0x204] ;  /* 0x0002040001117983 */ /* 0x000ea20000100800 */
[----:B------:R-:W-:-:S03]  /*19eb0*/  ULDC.64 UR4, c[0x0][0x650] ;  /* 0x0001940000047ab9 */ /* 0x000fc60000000a00 */
[----:B------:R-:W3:Y:S01]  /*19ec0*/  LDL R18, [R1+0x200] ;  /* 0x0002000001127983 */ /* 0x000ee20000100800 */
[----:B------:R-:W-:Y:S01]  /*19ed0*/  PRMT R8, RZ, 0x7610, R8 ;  /* 0x00007610ff087816 */ /* 0x000fe20000000008 */
[----:B------:R-:W-:Y:S02]  /*19ee0*/  IMAD.MOV.U32 R3, RZ, RZ, -0x1 ;  /* 0xffffffffff037424 */ /* 0x000fe400078e00ff */
[----:B------:R-:W-:Y:S02]  /*19ef0*/  IMAD.MOV.U32 R2, RZ, RZ, -0x1 ;  /* 0xffffffffff027424 */ /* 0x000fe400078e00ff */
[----:B------:R-:W-:Y:S01]  /*19f00*/  IMAD.MOV.U32 R10, RZ, RZ, -0x1 ;  /* 0xffffffffff0a7424 */ /* 0x000fe200078e00ff */
[----:B--2---:R-:W-:-:S04]  /*19f10*/  ISETP.GE.U32.AND P0, PT, R17, UR4, PT ;  /* 0x0000000411007c0c */ /* 0x004fc8000bf06070 */
[----:B---3--:R-:W-:-:S13]  /*19f20*/  ISETP.GE.U32.AND.EX P0, PT, R18, UR5, PT, P0 ;  /* 0x0000000512007c0c */ /* 0x008fda000bf06100 */
[----:B------:R-:W-:Y:S05]  /*19f30*/  @P0 BRA `(.L_x_547) ;  /* 0x0000000400340947 */ /* 0x000fea0003800000 */
[----:B------:R-:W1:Y:S01]  /*19f40*/  LDC.64 R12, c[0x0][0x628] ;  /* 0x00018a00ff0c7b82 */ /* 0x000e620000000a00 */
[----:B------:R-:W-:Y:S01]  /*19f50*/  IMAD.MOV.U32 R10, RZ, RZ, R17 ;  /* 0x000000ffff0a7224 */ /* 0x000fe200078e0011 */
[----:B------:R-:W-:-:S06]  /*19f60*/  MOV R11, R18 ;  /* 0x00000012000b7202 */ /* 0x000fcc0000000f00 */
[----:B0-----:R-:W0:Y:S08]  /*19f70*/  LDC R16, c[0x0][0x630] ;  /* 0x00018c00ff107b82 */ /* 0x001e300000000800 */
[----:B------:R-:W2:Y:S01]  /*19f80*/  LDC.64 R20, c[0x0][0x620] ;  /* 0x00018800ff147b82 */ /* 0x000ea20000000a00 */
[----:B-1----:R-:W-:-:S04]  /*19f90*/  ISETP.NE.U32.AND P0, PT, R12, RZ, PT ;  /* 0x000000ff0c00720c */ /* 0x002fc80003f05070 */
[----:B------:R-:W-:-:S13]  /*19fa0*/  ISETP.NE.AND.EX P0, PT, R13, RZ, PT, P0 ;  /* 0x000000ff0d00720c */ /* 0x000fda0003f05300 */
[----:B0-2---:R-:W-:Y:S05]  /*19fb0*/  @!P0 BRA `(.L_x_548) ;  /* 0x0000000000288947 */ /* 0x005fea0003800000 */
[----:B------:R-:W0:Y:S02]  /*19fc0*/  LDC R2, c[0x0][0x634] ;  /* 0x00018d00ff027b82 */ /* 0x000e240000000800 */
        /* <DEDUP_REMOVED lines=9> */
.L_x_548:
[----:B------:R-:W0:Y:S01]  /*1a060*/  LDC.64 R24, c[0x0][0x640] ;  /* 0x00019000ff187b82 */ /* 0x000e220000000a00 */
[-CC-:B------:R-:W-:Y:S01]  /*1a070*/  SHF.R.U64 R15, R10, R16.reuse, R11.reuse ;  /* 0x000000100a0f7219 */ /* 0x180fe2000000120b */
[----:B------:R-:W-:Y:S01]  /*1a080*/  IMAD.MOV.U32 R22, RZ, RZ, 0x1 ;  /* 0x00000001ff167424 */ /* 0x000fe200078e00ff */
[----:B------:R-:W-:Y:S02]  /*1a090*/  SHF.R.U32.HI R2, RZ, R16, R11 ;  /* 0x00000010ff027219 */ /* 0x000fe4000001160b */
[----:B------:R-:W-:-:S03]  /*1a0a0*/  IADD3 R9, P0, RZ, -R15, RZ ;  /* 0x8000000fff097210 */ /* 0x000fc60007f1e0ff */
[----:B------:R-:W1:Y:S02]  /*1a0b0*/  LDC R10, c[0x0][0x618] ;  /* 0x00018600ff0a7b82 */ /* 0x000e640000000800 */
[----:B------:R-:W-:Y:S01]  /*1a0c0*/  IMAD.X R3, RZ, RZ, ~R2, P0 ;  /* 0x000000ffff037224 */ /* 0x000fe200000e0e02 */
[----:B------:R-:W-:-:S03]  /*1a0d0*/  MOV R2, R17 ;  /* 0x0000001100027202 */ /* 0x000fc60000000f00 */
[-C--:B------:R-:W-:Y:S02]  /*1a0e0*/  IMAD R8, R3, R20.reuse, RZ ;  /* 0x0000001403087224 */ /* 0x080fe400078e02ff */
[----:B------:R-:W2:Y:S01]  /*1a0f0*/  LDC R16, c[0x0][0x608] ;  /* 0x00018200ff107b82 */ /* 0x000ea20000000800 */
[----:B------:R-:W-:Y:S02]  /*1a100*/  IMAD.MOV.U32 R3, RZ, RZ, R18 ;  /* 0x000000ffff037224 */ /* 0x000fe400078e0012 */
[----:B------:R-:W-:-:S05]  /*1a110*/  IMAD.WIDE.U32 R2, R9, R20, R2 ;  /* 0x0000001409027225 */ /* 0x000fca00078e0002 */
[----:B------:R-:W3:Y:S01]  /*1a120*/  LDC R23, c[0x0][0x658] ;  /* 0x00019600ff177b82 */ /* 0x000ee20000000800 */
[----:B------:R-:W-:Y:S01]  /*1a130*/  IMAD R9, R9, R21, R8 ;  /* 0x0000001509097224 */ /* 0x000fe200078e0208 */
[----:B0-----:R-:W-:Y:S01]  /*1a140*/  ISETP.NE.U32.AND P0, PT, R24, RZ, PT ;  /* 0x000000ff1800720c */ /* 0x001fe20003f05070 */
[----:B------:R-:W-:Y:S02]  /*1a150*/  IMAD.MOV.U32 R8, RZ, RZ, -0x1 ;  /* 0xffffffffff087424 */ /* 0x000fe400078e00ff */
[----:B------:R-:W-:Y:S01]  /*1a160*/  IMAD.IADD R3, R3, 0x1, R9 ;  /* 0x0000000103037824 */ /* 0x000fe200078e0209 */
[----:B------:R-:W-:Y:S02]  /*1a170*/  ISETP.NE.AND.EX P0, PT, R25, RZ, PT, P0 ;  /* 0x000000ff1900720c */ /* 0x000fe40003f05300 */
[----:B------:R-:W0:Y:S02]  /*1a180*/  LDC R18, c[0x0][0x600] ;  /* 0x00018000ff127b82 */ /* 0x000e240000000800 */
[----:B-1----:R-:W-:-:S02]  /*1a190*/  SHF.R.U64 R12, R2, R10, R3 ;  /* 0x0000000a020c7219 */ /* 0x002fc40000001203 */
[----:B------:R-:W-:-:S04]  /*1a1a0*/  SHF.R.U32.HI R3, RZ, R10, R3 ;  /* 0x0000000aff037219 */ /* 0x000fc80000011603 */
[----:B------:R-:W1:Y:S01]  /*1a1b0*/  LDC R20, c[0x0][0x648] ;  /* 0x00019200ff147b82 */ /* 0x000e620000000800 */
[-CC-:B--2---:R-:W-:Y:S02]  /*1a1c0*/  SHF.R.U64 R17, R12, R16.reuse, R3.reuse ;  /* 0x000000100c117219 */ /* 0x184fe40000001203 */
[----:B------:R-:W-:-:S05]  /*1a1d0*/  SHF.R.U32.HI R2, RZ, R16, R3 ;  /* 0x00000010ff027219 */ /* 0x000fca0000011603 */
[----:B------:R-:W2:Y:S01]  /*1a1e0*/  LDC R21, c[0x0][0x638] ;  /* 0x00018e00ff157b82 */ /* 0x000ea20000000800 */
[-C--:B---3--:R-:W-:Y:S02]  /*1a1f0*/  SHF.L.U32 R8, R8, R23.reuse, RZ ;  /* 0x0000001708087219 */ /* 0x088fe400000006ff */
        /* <DEDUP_REMOVED lines=16> */
.L_x_549:
[----:B------:R-:W4:Y:S01]  /*1a300*/  LDC R8, c[0x0][0x65c] ;  /* 0x00019700ff087b82 */ /* 0x000f220000000800 */
[----:B-1----:R-:W-:Y:S01]  /*1a310*/  SHF.R.U64 R3, R2, R20, R3 ;  /* 0x0000001402037219 */ /* 0x002fe20000001203 */
[----:B0-----:R-:W-:Y:S01]  /*1a320*/  VIADD R9, R18, 0xffffffff ;  /* 0xffffffff12097836 */ /* 0x001fe20000000000 */
[----:B------:R-:W-:Y:S01]  /*1a330*/  SHF.L.U32 R22, R22, R23, RZ ;  /* 0x0000001716167219 */ /* 0x000fe200000006ff */
[----:B------:R-:W-:Y:S01]  /*1a340*/  IMAD.MOV.U32 R10, RZ, RZ, R15 ;  /* 0x000000ffff0a7224 */ /* 0x000fe200078e000f */
[----:B------:R-:W-:Y:S02]  /*1a350*/  LOP3.LUT R2, R17, R26, RZ, 0xc0, !PT ;  /* 0x0000001a11027212 */ /* 0x000fe400078ec0ff */
[----:B------:R-:W-:-:S03]  /*1a360*/  IADD3 R5, -R3, RZ, RZ ;  /* 0x000000ff03057210 */ /* 0x000fc60007ffe1ff */
[----:B------:R-:W-:Y:S02]  /*1a370*/  IMAD R3, R22, R3, R2 ;  /* 0x0000000316037224 */ /* 0x000fe400078e0202 */
[----:B--2---:R-:W-:Y:S01]  /*1a380*/  IMAD R2, R5, R21, R16 ;  /* 0x0000001505027224 */ /* 0x004fe200078e0210 */
[----:B----4-:R-:W-:Y:S01]  /*1a390*/  ISETP.NE.AND P0, PT, R8, 0x1, PT ;  /* 0x000000010800780c */ /* 0x010fe20003f05270 */
[----:B------:R-:W-:-:S12]  /*1a3a0*/  IMAD.MOV.U32 R8, RZ, RZ, 0x1 ;  /* 0x00000001ff087424 */ /* 0x000fd800078e00ff */
[----:B------:R-:W-:Y:S01]  /*1a3b0*/  @P0 IMAD R6, R7, R14, R4 ;  /* 0x0000000e07060224 */ /* 0x000fe200078e0204 */
[----:B------:R-:W-:-:S03]  /*1a3c0*/  LOP3.LUT R7, R12, R9, RZ, 0xc0, !PT ;  /* 0x000000090c077212 */ /* 0x000fc600078ec0ff */
[----:B---3--:R-:W-:Y:S02]  /*1a3d0*/  IMAD R3, R3, R27, R6 ;  /* 0x0000001b03037224 */ /* 0x008fe400078e0206 */
[----:B------:R-:W-:-:S05]  /*1a3e0*/  IMAD R4, R2, R18, R7 ;  /* 0x0000001202047224 */ /* 0x000fca00078e0207 */
[----:B------:R-:W-:Y:S02]  /*1a3f0*/  SEL R2, R4, R3, !P0 ;  /* 0x0000000304027207 */ /* 0x000fe40004000000 */
[----:B------:R-:W-:-:S07]  /*1a400*/  SEL R3, R3, R4, !P0 ;  /* 0x0000000403037207 */ /* 0x000fce0004000000 */
.L_x_547:
[----:B------:R-:W-:-:S08]  /*1a410*/  NOP ;  /* 0x0000000000007918 */ /* 0x000fd00000000000 */
[----:B0-----:R-:W0:-:S00]  /*1a420*/  USETMAXREG.DEALLOC.CTAPOOL 0x18 ;  /* 0x00000018000079c8 */ /* 0x001e0000080e0500 */
[----:B0-----:R-:W-:-:S13]  /*1a430*/  ISETP.NE.AND P0, PT, R0, RZ, PT ;  /* 0x000000ff0000720c */ /* 0x001fda0003f05270 */
[----:B------:R-:W-:Y:S05]  /*1a440*/  @P0 EXIT ;  /* 0x000000000000094d */ /* 0x000fea0003800000 */
[----:B------:R-:W-:Y:S01]  /*1a450*/  LOP3.LUT P0, RZ, R8, 0xff, RZ, 0xc0, !PT ;  /* 0x000000ff08ff7812 */ /* 0x000fe2000780c0ff */
[----:B------:R-:W-:Y:S02]  /*1a460*/  IMAD.MOV.U32 R0, RZ, RZ, 0x1 ;  /* 0x00000001ff007424 */ /* 0x000fe400078e00ff */
[----:B------:R-:W-:-:S10]  /*1a470*/  IMAD.MOV.U32 R6, RZ, RZ, RZ ;  /* 0x000000ffff067224 */ /* 0x000fd400078e00ff */
[----:B------:R-:W-:Y:S05]  /*1a480*/  @!P0 BRA `(.L_x_550) ;  /* 0x0000000c005c8947 */ /* 0x000fea0003800000 */
[----:B------:R-:W0:Y:S01]  /*1a490*/  LDC R0, c[0x0][0x28c] ;  /* 0x0000a300ff007b82 */ /* 0x000e220000000800 */
[----:B------:R-:W1:Y:S01]  /*1a4a0*/  S2R R16, SR_CgaCtaId ;  /* 0x0000000000107919 */ /* 0x000e620000008800 */
[----:B------:R-:W-:Y:S01]  /*1a4b0*/  ULDC UR5, c[0x0][0x600] ;  /* 0x0001800000057ab9 */ /* 0x000fe20000000800 */
[----:B------:R-:W-:Y:S01]  /*1a4c0*/  ULDC UR4, c[0x0][0xc] ;  /* 0x0000030000047ab9 */ /* 0x000fe20000000800 */
[----:B------:R-:W-:Y:S01]  /*1a4d0*/  UIADD3 UR16, UR5, -0x1, URZ ;  /* 0xffffffff05107890 */ /* 0x000fe2000fffe03f */
[----:B------:R-:W-:Y:S01]  /*1a4e0*/  BSSY B0, `(.L_x_550) ;  /* 0x00000d1000007945 */ /* 0x000fe20003800000 */
[----:B------:R-:W-:Y:S01]  /*1a4f0*/  ULDC UR6, c[0x0][0x658] ;  /* 0x0001960000067ab9 */ /* 0x000fe20000000800 */
[----:B------:R-:W-:Y:S01]  /*1a500*/  ULDC UR5, c[0x0][0x10] ;  /* 0x0000040000057ab9 */ /* 0x000fe20000000800 */
[----:B------:R-:W-:Y:S01]  /*1a510*/  UMOV UR7, 0xffffffff ;  /* 0xffffffff00077882 */ /* 0x000fe20000000000 */
[----:B------:R-:W-:Y:S01]  /*1a520*/  UMOV UR8, 0x1 ;  /* 0x0000000100087882 */ /* 0x000fe20000000000 */
[----:B------:R-:W-:Y:S01]  /*1a530*/  UIMAD.WIDE.U32 UR4, UR4, UR5, URZ ;  /* 0x00000005040472a5 */ /* 0x000fe2000f8e003f */
[----:B------:R-:W-:Y:S01]  /*1a540*/  IMAD.MOV.U32 R11, RZ, RZ, 0x1 ;  /* 0x00000001ff0b7424 */ /* 0x000fe200078e00ff */
[----:B------:R-:W-:Y:S01]  /*1a550*/  USHF.L.U32 UR7, UR7, UR6, URZ ;  /* 0x0000000607077299 */ /* 0x000fe2000800063f */
[----:B------:R-:W-:Y:S01]  /*1a560*/  LOP3.LUT R8, R19, 0x2, RZ, 0xfc, !PT ;  /* 0x0000000213087812 */ /* 0x000fe200078efcff */
[----:B------:R-:W-:Y:S01]  /*1a570*/  USHF.L.U32 UR18, UR8, UR6, URZ ;  /* 0x0000000608127299 */ /* 0x000fe2000800063f */
[----:B------:R-:W-:Y:S01]  /*1a580*/  MOV R6, RZ ;  /* 0x000000ff00067202 */ /* 0x000fe20000000f00 */
[----:B------:R-:W-:Y:S01]  /*1a590*/  ULOP3.LUT UR17, URZ, UR7, URZ, 0x33, !UPT ;  /* 0x000000073f117292 */ /* 0x000fe2000f8e333f */
[----:B------:R-:W-:Y:S01]  /*1a5a0*/  ULDC UR6, c[0x0][0x14] ;  /* 0x0000050000067ab9 */ /* 0x000fe20000000800 */
[----:B------:R-:W-:Y:S01]  /*1a5b0*/  ULDC.64 UR22, c[0x0][0x198] ;  /* 0x0000660000167ab9 */ /* 0x000fe20000000a00 */
[----:B------:R-:W-:-:S02]  /*1a5c0*/  UIMAD.WIDE.U32 UR20, UR4, UR6, URZ ;  /* 0x00000006041472a5 */ /* 0x000fc4000f8e003f */
[----:B------:R-:W-:Y:S01]  /*1a5d0*/  UIMAD UR13, UR5, UR6, URZ ;  /* 0x00000006050d72a4 */ /* 0x000fe2000f8e023f */
[----:B0-----:R-:W-:-:S03]  /*1a5e0*/  IADD3 R0, R0, 0x3f, RZ ;  /* 0x0000003f00007810 */ /* 0x001fc60007ffe0ff */
[----:B------:R-:W-:Y:S01]  /*1a5f0*/  UIADD3 UR13, UR21, UR13, URZ ;  /* 0x0000000d150d7290 */ /* 0x000fe2000fffe03f */
[----:B------:R-:W-:-:S04]  /*1a600*/  SHF.R.S32.HI R5, RZ, 0x1f, R0 ;  /* 0x0000001fff057819 */ /* 0x000fc80000011400 */
[----:B------:R-:W-:Y:S01]  /*1a610*/  LEA.HI R5, R5, R0, RZ, 0x6 ;  /* 0x0000000005057211 */ /* 0x000fe200078f30ff */
[C---:B-1----:R-:W-:Y:S02]  /*1a620*/  IMAD.SHL.U32 R17, R16.reuse, 0x100, RZ ;  /* 0x0000010010117824 */ /* 0x042fe400078e00ff */
[----:B------:R-:W-:Y:S01]  /*1a630*/  IMAD.SHL.U32 R16, R16, 0x4000, RZ ;  /* 0x0000400010107824 */ /* 0x000fe200078e00ff */
[----:B------:R-:W-:Y:S01]  /*1a640*/  SHF.R.S32.HI R7, RZ, 0x6, R5 ;  /* 0x00000006ff077819 */ /* 0x000fe20000011405 */
[----:B------:R-:W-:Y:S01]  /*1a650*/  IMAD.MOV.U32 R0, RZ, RZ, 0x1 ;  /* 0x00000001ff007424 */ /* 0x000fe200078e00ff */
[----:B------:R-:W-:Y:S02]  /*1a660*/  LOP3.LUT R17, R17, 0x100, RZ, 0xc0, !PT ;  /* 0x0000010011117812 */ /* 0x000fe400078ec0ff */
[----:B------:R-:W-:Y:S01]  /*1a670*/  LOP3.LUT R16, R16, 0x4000, RZ, 0xc0, !PT ;  /* 0x0000400010107812 */ /* 0x000fe200078ec0ff */
[----:B------:R-:W-:-:S07]  /*1a680*/  VIADD R18, R7, 0x1 ;  /* 0x0000000107127836 */ /* 0x000fce0000000000 */
.L_x_561:
[----:B------:R-:W-:-:S03]  /*1a690*/  UMOV UR4, 0xffffffff ;  /* 0xffffffff00047882 */ /* 0x000fc60000000000 */
[----:B------:R-:W-:Y:S05]  /*1a6a0*/  BRA.DIV UR4, `(.L_x_551) ;  /* 0x0000000e04747947 */ /* 0x000fea000b800000 */
[----:B------:R-:W-:-:S13]  /*1a6b0*/  ELECT P6, URZ, PT ;  /* 0x00000000003f782f */ /* 0x000fda00038c0000 */
.L_x_570:
[----:B------:R-:W0:Y:S01]  /*1a6c0*/  LDC R4, c[0x0][0x28c] ;  /* 0x0000a300ff047b82 */ /* 0x000e220000000800 */
[----:B------:R-:W-:Y:S01]  /*1a6d0*/  BSSY B1, `(.L_x_552) ;  /* 0x0000039000017945 */ /* 0x000fe20003800000 */
[----:B0-----:R-:W-:-:S13]  /*1a6e0*/  ISETP.LT.OR P6, PT, R4, 0x1, !P6 ;  /* 0x000000010400780c */ /* 0x001fda00077c1670 */
[----:B------:R-:W-:Y:S05]  /*1a6f0*/  @P6 BRA `(.L_x_553) ;  /* 0x0000000000d86947 */ /* 0x000fea0003800000 */
[----:B------:R-:W-:Y:S01]  /*1a700*/  IMAD R2, R2, 0x200, R17 ;  /* 0x0000020002027824 */ /* 0x000fe200078e0211 */
[----:B------:R-:W-:Y:S01]  /*1a710*/  MOV R5, R18 ;  /* 0x0000001200057202 */ /* 0x000fe20000000f00 */
[----:B------:R-:W-:Y:S02]  /*1a720*/  IMAD.SHL.U32 R3, R3, 0x80, RZ ;  /* 0x0000008003037824 */ /* 0x000fe400078e00ff */
[----:B------:R-:W-:Y:S02]  /*1a730*/  IMAD.MOV.U32 R4, RZ, RZ, RZ ;  /* 0x000000ffff047224 */ /* 0x000fe400078e00ff */
[----:B------:R-:W-:Y:S02]  /*1a740*/  IMAD.MOV.U32 R9, RZ, RZ, R0 ;  /* 0x000000ffff097224 */ /* 0x000fe400078e0000 */
[----:B------:R-:W-:-:S07]  /*1a750*/  IMAD.MOV.U32 R12, RZ, RZ, R6 ;  /* 0x000000ffff0c7224 */ /* 0x000fce00078e0006 */
.L_x_556:
[----:B------:R-:W0:Y:S01]  /*1a760*/  S2R R13, SR_CgaCtaId ;  /* 0x00000000000d7919 */ /* 0x000e220000008800 */
[----:B------:R-:W-:Y:S02]  /*1a770*/  MOV R14, 0x400 ;  /* 0x00000400000e7802 */ /* 0x000fe40000000f00 */
[----:B------:R-:W-:Y:S02]  /*1a780*/  SHF.L.U32 R15, R9, 0x1f, RZ ;  /* 0x0000001f090f7819 */ /* 0x000fe400000006ff */
[----:B0-----:R-:W-:-:S05]  /*1a790*/  LEA R13, R13, R14, 0x18 ;  /* 0x0000000e0d0d7211 */ /* 0x001fca00078ec0ff */
[----:B------:R-:W-:-:S04]  /*1a7a0*/  IMAD R14, R12, 0x8, R13 ;  /* 0x000000080c0e7824 */ /* 0x000fc800078e020d */
[----:B------:R-:W0:Y:S02]  /*1a7b0*/  SYNCS.PHASECHK.TRANS64.TRYWAIT P0, [R14+URZ+0x10], R15 ;  /* 0x0000100f0e0075a7 */ /* 0x000e24000800017f */
[----:B0-----:R-:W-:Y:S05]  /*1a7c0*/  @!P0 BRA `(.L_x_554) ;  /* 0x0000000c004c8947 */ /* 0x001fea0003800000 */
.L_x_571:
[----:B0-----:R-:W0:Y:S02]  /*1a7d0*/  S2R R15, SR_TID.X ;  /* 0x00000000000f7919 */ /* 0x001e240000002100 */
[----:B0-----:R-:W-:-:S13]  /*1a7e0*/  LOP3.LUT P0, RZ, R15, 0x7f, RZ, 0xc0, !PT ;  /* 0x0000007f0fff7812 */ /* 0x001fda000780c0ff */
[----:B------:R-:W0:Y:S02]  /*1a7f0*/  @!P0 LDC R15, c[0x0][0x500] ;  /* 0x00014000ff0f8b82 */ /* 0x000e240000000800 */
[----:B0-----:R0:W-:Y:S02]  /*1a800*/  @!P0 SYNCS.ARRIVE.TRANS64 RZ, [R14+URZ], R15 ;  /* 0x0000000f0eff89a7 */ /* 0x0011e4000800003f */
[----:B0-----:R-:W-:-:S04]  /*1a810*/  PRMT R15, R8, 0x9910, RZ ;  /* 0x00009910080f7816 */ /* 0x001fc800000000ff */
[----:B------:R-:W-:-:S13]  /*1a820*/  ISETP.NE.AND P0, PT, R15, 0x2, PT ;  /* 0x000000020f00780c */ /* 0x000fda0003f05270 */
[----:B------:R-:W-:Y:S05]  /*1a830*/  @P0 BRA `(.L_x_555) ;  /* 0x0000000000040947 */ /* 0x000fea0003800000 */
[----:B------:R-:W-:Y:S01]  /*1a840*/  BPT.TRAP 0x1 ;  /* 0x000000040000795c */ /* 0x000fe20000300000 */
.L_x_555:
[----:B------:R-:W-:Y:S01]  /*1a850*/  R2UR UR9, R14 ;  /* 0x000000000e0972ca */ /* 0x000fe200000e0000 */
[--C-:B------:R-:W-:Y:S01]  /*1a860*/  IMAD R14, R12, 0x4000, R13.reuse ;  /* 0x000040000c0e7824 */ /* 0x100fe200078e020d */
[----:B------:R-:W-:Y:S01]  /*1a870*/  UIADD3 UR4, UP0, UR22, 0xf0, URZ ;  /* 0x000000f016047890 */ /* 0x000fe2000ff1e03f */
[----:B------:R-:W-:Y:S01]  /*1a880*/  VIADD R5, R5, 0xffffffff ;  /* 0xffffffff05057836 */ /* 0x000fe20000000000 */
[----:B------:R-:W-:Y:S01]  /*1a890*/  R2UR UR11, R3 ;  /* 0x00000000030b72ca */ /* 0x000fe200000e0000 */
[----:B------:R-:W-:Y:S01]  /*1a8a0*/  UIADD3 UR24, UP1, UR22, 0x1f0, URZ ;  /* 0x000001f016187890 */ /* 0x000fe2000ff3e03f */
[----:B------:R-:W-:Y:S01]  /*1a8b0*/  R2UR UR5, R14 ;  /* 0x000000000e0572ca */ /* 0x000fe200000e0000 */
[----:B------:R-:W-:Y:S01]  /*1a8c0*/  UMOV UR6, 0x0 ;  /* 0x0000000000067882 */ /* 0x000fe20000000000 */
[C---:B------:R-:W-:Y:S01]  /*1a8d0*/  LEA R14, R12.reuse, R16, 0xf ;  /* 0x000000100c0e7211 */ /* 0x040fe200078e78ff */
[----:B------:R-:W-:Y:S01]  /*1a8e0*/  VIADD R12, R12, 0x1 ;  /* 0x000000010c0c7836 */ /* 0x000fe20000000000 */
[----:B------:R-:W-:Y:S01]  /*1a8f0*/  R2UR UR10, R4 ;  /* 0x00000000040a72ca */ /* 0x000fe200000e0000 */
[----:B------:R-:W-:Y:S01]  /*1a900*/  UIADD3.X UR25, URZ, UR23, URZ, UP1, !UPT ;  /* 0x000000173f197290 */ /* 0x000fe20008ffe43f */
[----:B------:R-:W-:Y:S01]  /*1a910*/  R2UR UR12, R10 ;  /* 0x000000000a0c72ca */ /* 0x000fe200000e0000 */
[----:B------:R-:W-:Y:S01]  /*1a920*/  IMAD R14, R14, 0x2, R13 ;  /* 0x000000020e0e7824 */ /* 0x000fe200078e020d */
[----:B------:R-:W-:Y:S01]  /*1a930*/  R2UR UR19, R2 ;  /* 0x00000000021372ca */ /* 0x000fe200000e0000 */
[----:B------:R-:W-:Y:S01]  /*1a940*/  UMOV UR7, 0x10000000 ;  /* 0x1000000000077882 */ /* 0x000fe20000000000 */
[----:B------:R-:W-:Y:S01]  /*1a950*/  ISETP.GT.AND P1, PT, R5, 0x1, PT ;  /* 0x000000010500780c */ /* 0x000fe20003f24270 */
[----:B------:R-:W-:Y:S01]  /*1a960*/  UMOV UR26, 0x30000 ;  /* 0x00030000001a7882 */ /* 0x000fe20000000000 */
[----:B------:R-:W-:Y:S01]  /*1a970*/  R2UR UR8, R14 ;  /* 0x000000000e0872ca */ /* 0x000fe200000e0000 */
[----:B------:R-:W-:Y:S01]  /*1a980*/  UIADD3 UR14, UR5, 0x100, URZ ;  /* 0x00000100050e7890 */ /* 0x000fe2000fffe03f */
[----:B------:R-:W-:Y:S01]  /*1a990*/  ISETP.NE.AND P0, PT, R12, 0x2, PT ;  /* 0x000000020c00780c */ /* 0x000fe20003f05270 */
[----:B------:R-:W-:Y:S01]  /*1a9a0*/  UIADD3.X UR5, URZ, UR23, URZ, UP0, !UPT ;  /* 0x000000173f057290 */ /* 0x000fe200087fe43f */
[----:B------:R-:W-:-:S02]  /*1a9b0*/  VIADD R4, R4, 0x40 ;  /* 0x0000004004047836 */ /* 0x000fc40000000000 */
[----:B------:R-:W-:Y:S02]  /*1a9c0*/  SEL R14, RZ, 0x1, P0 ;  /* 0x00000001ff0e7807 */ /* 0x000fe40000000000 */
[----:B------:R-:W-:Y:S02]  /*1a9d0*/  SEL R12, R12, RZ, P0 ;  /* 0x000000ff0c0c7207 */ /* 0x000fe40000000000 */
[----:B------:R-:W-:-:S03]  /*1a9e0*/  LOP3.LUT R9, R9, R14, RZ, 0x3c, !PT ;  /* 0x0000000e09097212 */ /* 0x000fc600078e3cff */
[----:B------:R-:W-:-:S03]  /*1a9f0*/  UIADD3 UR15, UR8, 0x8100, URZ ;  /* 0x00008100080f7890 */ /* 0x000fc6000fffe03f */
[----:B------:R-:W-:Y:S02]  /*1aa00*/  UMOV UR8, UR14 ;  /* 0x0000000e00087c82 */ /* 0x000fe40008000000 */
[----:B------:R0:W-:Y:S02]  /*1aa10*/  UTMALDG.3D [UR8], [UR4], desc[UR6] ;  /* 0x00000608040075b4 */ /* 0x0001e40008011000 */
[----:B0-----:R-:W-:Y:S01]  /*1aa20*/  UMOV UR8, UR15 ;  /* 0x0000000f00087c82 */ /* 0x001fe20008000000 */
[----:B------:R-:W-:Y:S02]  /*1aa30*/  UMOV UR11, UR19 ;  /* 0x00000013000b7c82 */ /* 0x000fe40008000000 */
[----:B------:R0:W-:Y:S02]  /*1aa40*/  UTMALDG.3D.MULTICAST [UR8], [UR24], UR26, desc[UR6] ;  /* 0x00000608180073b4 */ /* 0x0001e4000801181a */
[----:B0-----:R-:W-:Y:S05]  /*1aa50*/  @P1 BRA `(.L_x_556) ;  /* 0xfffffffc00401947 */ /* 0x001fea000383ffff */
.L_x_553:
[----:B------:R-:W-:Y:S05]  /*1aa60*/  BSYNC B1 ;  /* 0x0000000000017941 */ /* 0x000fea0003800000 */
.L_x_552:
[----:B------:R-:W2:Y:S01]  /*1aa70*/  LDL.LU R15, [R1+0x200] ;  /* 0x00020000010f7983 */ /* 0x000ea20000300800 */
[----:B------:R-:W-:Y:S01]  /*1aa80*/  LOP3.LUT P2, RZ, R11, 0xff, RZ, 0xc0, !PT ;  /* 0x000000ff0bff7812 */ /* 0x000fe2000784c0ff */
[----:B------:R-:W-:Y:S02]  /*1aa90*/  ULDC.64 UR4, c[0x0][0x650] ;  /* 0x0001940000047ab9 */ /* 0x000fe40000000a00 */
[----:B------:R-:W3:Y:S01]  /*1aaa0*/  LDL.LU R14, [R1+0x204] ;  /* 0x00020400010e7983 */ /* 0x000ee20000300800 */
[----:B------:R-:W-:Y:S01]  /*1aab0*/  IADD3 R6, R7, R6, RZ ;  /* 0x0000000607067210 */ /* 0x000fe20007ffe0ff */
[----:B------:R-:W-:Y:S01]  /*1aac0*/  BSSY B1, `(.L_x_557) ;  /* 0x0000070000017945 */ /* 0x000fe20003800000 */
[----:B------:R-:W-:Y:S01]  /*1aad0*/  IMAD.MOV.U32 R10, RZ, RZ, -0x1 ;  /* 0xffffffffff0a7424 */ /* 0x000fe200078e00ff */
[----:B------:R-:W-:Y:S02]  /*1aae0*/  PRMT R4, RZ, 0x7610, R4 ;  /* 0x00007610ff047816 */ /* 0x000fe40000000004 */
[----:B------:R-:W-:-:S02]  /*1aaf0*/  SHF.R.U32.HI R2, RZ, 0x1, R6 ;  /* 0x00000001ff027819 */ /* 0x000fc40000011606 */
[----:B------:R-:W-:Y:S02]  /*1ab00*/  ISETP.GT.U32.AND P0, PT, R6, 0x1, PT ;  /* 0x000000010600780c */ /* 0x000fe40003f04070 */
[----:B------:R-:W0:Y:S01]  /*1ab10*/  @P2 S2R R3, SR_CgaCtaId ;  /* 0x0000000000032919 */ /* 0x000e220000008800 */
[----:B------:R-:W-:Y:S02]  /*1ab20*/  LOP3.LUT R2, R2, 0x1, RZ, 0xc0, !PT ;  /* 0x0000000102027812 */ /* 0x000fe400078ec0ff */
[C---:B------:R-:W-:Y:S02]  /*1ab30*/  ISETP.LT.U32.AND P0, PT, R7.reuse, 0x2, P0 ;  /* 0x000000020700780c */ /* 0x040fe40000701070 */
[----:B------:R-:W-:Y:S02]  /*1ab40*/  ISETP.NE.U32.AND P1, PT, R2, 0x1, PT ;  /* 0x000000010200780c */ /* 0x000fe40003f25070 */
[----:B------:R-:W-:Y:S02]  /*1ab50*/  @P2 MOV R2, 0x400 ;  /* 0x0000040000022802 */ /* 0x000fe40000000f00 */
[----:B------:R-:W-:-:S02]  /*1ab60*/  ISETP.GT.U32.AND P1, PT, R7, 0x1, !P1 ;  /* 0x000000010700780c */ /* 0x000fc40004f24070 */
[----:B------:R-:W-:Y:S02]  /*1ab70*/  LOP3.LUT R6, R6, 0x1, RZ, 0xc0, !PT ;  /* 0x0000000106067812 */ /* 0x000fe400078ec0ff */
[----:B------:R-:W-:Y:S02]  /*1ab80*/  PRMT R11, RZ, 0x7610, R11 ;  /* 0x00007610ff0b7816 */ /* 0x000fe4000000000b */
[----:B0-----:R-:W-:Y:S02]  /*1ab90*/  @P2 LEA R2, R3, R2, 0x18 ;  /* 0x0000000203022211 */ /* 0x001fe400078ec0ff */
[----:B------:R-:W-:Y:S02]  /*1aba0*/  SEL R3, RZ, 0x1, !P0 ;  /* 0x00000001ff037807 */ /* 0x000fe40004000000 */
[----:B------:R0:W-:Y:S02]  /*1abb0*/  @P2 SYNCS.ARRIVE.TRANS64.A1T0 RZ, [R2+URZ+0x38], RZ ;  /* 0x000038ff02ff29a7 */ /* 0x0001e4000810003f */
[----:B0-----:R-:W-:-:S04]  /*1abc0*/  SEL R2, RZ, 0x1, !P1 ;  /* 0x00000001ff027807 */ /* 0x001fc80004800000 */
[----:B------:R-:W-:Y:S01]  /*1abd0*/  LOP3.LUT R0, R2, R0, R3, 0x96, !PT ;  /* 0x0000000002007212 */ /* 0x000fe200078e9603 */
[----:B------:R-:W-:Y:S02]  /*1abe0*/  IMAD.MOV.U32 R3, RZ, RZ, -0x1 ;  /* 0xffffffffff037424 */ /* 0x000fe400078e00ff */
[----:B------:R-:W-:Y:S01]  /*1abf0*/  IMAD.MOV.U32 R2, RZ, RZ, -0x1 ;  /* 0xffffffffff027424 */ /* 0x000fe200078e00ff */
[----:B---3--:R-:W-:-:S04]  /*1ac00*/  IADD3 R14, P0, R14, UR20, RZ ;  /* 0x000000140e0e7c10 */ /* 0x008fc8000ff1e0ff */
[----:B--2---:R-:W-:Y:S01]  /*1ac10*/  IADD3.X R15, R15, UR13, RZ, P0, !PT ;  /* 0x0000000d0f0f7c10 */ /* 0x004fe200087fe4ff */
[----:B------:R0:W-:Y:S01]  /*1ac20*/  STL [R1+0x204], R14 ;  /* 0x0002040e01007387 */ /* 0x0001e20000100800 */
[----:B------:R-:W-:-:S03]  /*1ac30*/  ISETP.GE.U32.AND P0, PT, R14, UR4, PT ;  /* 0x000000040e007c0c */ /* 0x000fc6000bf06070 */
[----:B------:R0:W-:Y:S01]  /*1ac40*/  STL [R1+0x200], R15 ;  /* 0x0002000f01007387 */ /* 0x0001e20000100800 */
[----:B------:R-:W-:-:S13]  /*1ac50*/  ISETP.GE.U32.AND.EX P0, PT, R15, UR5, PT, P0 ;  /* 0x000000050f007c0c */ /* 0x000fda000bf06100 */
[----:B0-----:R-:W-:Y:S05]  /*1ac60*/  @P0 BRA `(.L_x_558) ;  /* 0x0000000400540947 */ /* 0x001fea0003800000 */
[----:B------:R-:W0:Y:S01]  /*1ac70*/  S2R R9, SR_CTAID.X ;  /* 0x0000000000097919 */ /* 0x000e220000002500 */
[----:B------:R-:W1:Y:S01]  /*1ac80*/  LDC R13, c[0x0][0x65c] ;  /* 0x00019700ff0d7b82 */ /* 0x000e620000000800 */
[----:B------:R-:W-:Y:S01]  /*1ac90*/  ULDC UR4, c[0x0][0x150] ;  /* 0x0000540000047ab9 */ /* 0x000fe20000000800 */
[----:B------:R-:W-:Y:S01]  /*1aca0*/  ULDC UR7, c[0x0][0x630] ;  /* 0x00018c0000077ab9 */ /* 0x000fe20000000800 */
[----:B------:R-:W2:Y:S05]  /*1acb0*/  S2R R2, SR_CTAID.Y ;  /* 0x0000000000027919 */ /* 0x000eaa0000002600 */
[----:B------:R-:W3:Y:S01]  /*1acc0*/  LDC R4, c[0x0][0x144] ;  /* 0x00005100ff047b82 */ /* 0x000ee20000000800 */
[----:B-1----:R-:W-:-:S02]  /*1acd0*/  ISETP.NE.AND P3, PT, R13, 0x1, PT ;  /* 0x000000010d00780c */ /* 0x002fc40003f65270 */
[----:B0-----:R-:W-:-:S05]  /*1ace0*/  I2FP.F32.U32 R3, R9 ;  /* 0x0000000900037245 */ /* 0x001fca0000201000 */
[----:B------:R-:W-:Y:S01]  /*1acf0*/  FMUL R5, R3, UR4 ;  /* 0x0000000403057c20 */ /* 0x000fe20008400000 */
[----:B--2---:R-:W-:Y:S01]  /*1ad00*/  I2FP.F32.U32 R3, R2 ;  /* 0x0000000200037245 */ /* 0x004fe20000201000 */
[----:B------:R-:W-:-:S04]  /*1ad10*/  ULDC UR4, c[0x0][0x154] ;  /* 0x0000550000047ab9 */ /* 0x000fc80000000800 */
[----:B------:R-:W0:Y:S01]  /*1ad20*/  F2I.U32.TRUNC.NTZ R5, R5 ;  /* 0x0000000500057305 */ /* 0x000e22000020f000 */
[----:B------:R-:W-:Y:S01]  /*1ad30*/  FMUL R12, R3, UR4 ;  /* 0x00000004030c7c20 */ /* 0x000fe20008400000 */
[----:B------:R-:W-:Y:S01]  /*1ad40*/  ULDC.64 UR4, c[0x0][0x628] ;  /* 0x00018a0000047ab9 */ /* 0x000fe20000000a00 */
[----:B------:R-:W1:Y:S01]  /*1ad50*/  LDC R3, c[0x0][0x148] ;  /* 0x00005200ff037b82 */ /* 0x000e620000000800 */
[----:B------:R-:W-:-:S04]  /*1ad60*/  ISETP.NE.U32.AND P0, PT, RZ, UR4, PT ;  /* 0x00000004ff007c0c */ /* 0x000fc8000bf05070 */
[----:B------:R-:W2:Y:S01]  /*1ad70*/  F2I.U32.TRUNC.NTZ R12, R12 ;  /* 0x0000000c000c7305 */ /* 0x000ea2000020f000 */
[----:B------:R-:W-:Y:S02]  /*1ad80*/  ISETP.NE.AND.EX P0, PT, RZ, UR5, PT, P0 ;  /* 0x00000005ff007c0c */ /* 0x000fe4000bf05300 */
[----:B0-----:R-:W-:-:S05]  /*1ad90*/  IADD3 R10, -R5, RZ, RZ ;  /* 0x000000ff050a7210 */ /* 0x001fca0007ffe1ff */
[----:B---3--:R-:W-:Y:S02]  /*1ada0*/  IMAD R9, R4, R10, R9 ;  /* 0x0000000a04097224 */ /* 0x008fe400078e0209 */
[----:B--2---:R-:W-:-:S04]  /*1adb0*/  IMAD.MOV R4, RZ, RZ, -R12 ;  /* 0x000000ffff047224 */ /* 0x004fc800078e0a0c */
[----:B-1----:R-:W-:Y:S02]  /*1adc0*/  @P3 IMAD R9, R3, R4, R2 ;  /* 0x0000000403093224 */ /* 0x002fe400078e0202 */
[----:B------:R-:W-:Y:S02]  /*1add0*/  IMAD.MOV.U32 R2, RZ, RZ, R14 ;  /* 0x000000ffff027224 */ /* 0x000fe400078e000e */
[----:B------:R-:W-:Y:S01]  /*1ade0*/  IMAD.MOV.U32 R3, RZ, RZ, R15 ;  /* 0x000000ffff037224 */ /* 0x000fe200078e000f */
[----:B------:R-:W-:Y:S06]  /*1adf0*/  @!P0 BRA `(.L_x_559) ;  /* 0x0000000000288947 */ /* 0x000fec0003800000 */
[----:B------:R-:W-:Y:S02]  /*1ae00*/  ULDC UR6, c[0x0][0x634] ;  /* 0x00018d0000067ab9 */ /* 0x000fe40000000800 */
[----:B------:R-:W-:-:S04]  /*1ae10*/  IADD3 R3, P0, R14, UR6, RZ ;  /* 0x000000060e037c10 */ /* 0x000fc8000ff1e0ff */
[----:B------:R-:W-:-:S05]  /*1ae20*/  IADD3.X R10, RZ, R15, RZ, P0, !PT ;  /* 0x0000000fff0a7210 */ /* 0x000fca00007fe4ff */
[----:B------:R-:W-:-:S04]  /*1ae30*/  IMAD.WIDE.U32 R4, R10, UR4, RZ ;  /* 0x000000040a047c25 */ /* 0x000fc8000f8e00ff */
[----:B------:R-:W-:-:S04]  /*1ae40*/  IMAD.WIDE.U32 R4, P0, R3, UR5, R4 ;  /* 0x0000000503047c25 */ /* 0x000fc8000f800004 */
[----:B------:R-:W-:-:S04]  /*1ae50*/  IMAD.WIDE.U32 R2, R3, UR4, RZ ;  /* 0x0000000403027c25 */ /* 0x000fc8000f8e00ff */
[----:B------:R-:W-:Y:S01]  /*1ae60*/  IMAD.MOV.U32 R2, RZ, RZ, R5 ;  /* 0x000000ffff027224 */ /* 0x000fe200078e0005 */
[----:B------:R-:W-:Y:S01]  /*1ae70*/  IADD3 RZ, P1, R3, R4, RZ ;  /* 0x0000000403ff7210 */ /* 0x000fe20007f3e0ff */
[----:B------:R-:W-:-:S04]  /*1ae80*/  IMAD.X R3, RZ, RZ, RZ, P0 ;  /* 0x000000ffff037224 */ /* 0x000fc800000e06ff */
[----:B------:R-:W-:-:S08]  /*1ae90*/  IMAD.WIDE.U32.X R2, R10, UR5, R2, P1 ;  /* 0x000000050a027c25 */ /* 0x000fd000088e0402 */
.L_x_559:
[--C-:B------:R-:W-:Y:S01]  /*1aea0*/  SHF.R.U64 R10, R2, UR7, R3.reuse ;  /* 0x00000007020a7c19 */ /* 0x100fe20008001203 */
[----:B------:R-:W-:Y:S01]  /*1aeb0*/  ULDC.64 UR4, c[0x0][0x620] ;  /* 0x0001880000047ab9 */ /* 0x000fe20000000a00 */
[----:B------:R-:W-:Y:S01]  /*1aec0*/  SHF.R.U32.HI R2, RZ, UR7, R3 ;  /* 0x00000007ff027c19 */ /* 0x000fe20008011603 */
[----:B------:R-:W-:Y:S01]  /*1aed0*/  IMAD.MOV.U32 R3, RZ, RZ, R15 ;  /* 0x000000ffff037224 */ /* 0x000fe200078e000f */
[----:B------:R-:W-:Y:S01]  /*1aee0*/  IADD3 R5, P0, RZ, -R10, RZ ;  /* 0x8000000aff057210 */ /* 0x000fe20007f1e0ff */
[----:B------:R-:W-:-:S04]  /*1aef0*/  ULDC.64 UR6, c[0x0][0x640] ;  /* 0x0001900000067ab9 */ /* 0x000fc80000000a00 */
[----:B------:R-:W-:Y:S01]  /*1af00*/  IMAD.X R2, RZ, RZ, ~R2, P0 ;  /* 0x000000ffff027224 */ /* 0x000fe200000e0e02 */
[----:B------:R-:W-:-:S03]  /*1af10*/  ISETP.NE.U32.AND P0, PT, RZ, UR6, PT ;  /* 0x00000006ff007c0c */ /* 0x000fc6000bf05070 */
[----:B------:R-:W-:Y:S01]  /*1af20*/  IMAD R2, R2, UR4, RZ ;  /* 0x0000000402027c24 */ /* 0x000fe2000f8e02ff */
[----:B------:R-:W-:-:S03]  /*1af30*/  ISETP.NE.AND.EX P0, PT, RZ, UR7, PT, P0 ;  /* 0x00000007ff007c0c */ /* 0x000fc6000bf05300 */
[----:B------:R-:W-:Y:S01]  /*1af40*/  IMAD R13, R5, UR5, R2 ;  /* 0x00000005050d7c24 */ /* 0x000fe2000f8e0202 */
[----:B------:R-:W-:-:S05]  /*1af50*/  MOV R2, R14 ;  /* 0x0000000e00027202 */ /* 0x000fca0000000f00 */
[----:B------:R-:W-:Y:S01]  /*1af60*/  IMAD.WIDE.U32 R2, R5, UR4, R2 ;  /* 0x0000000405027c25 */ /* 0x000fe2000f8e0002 */
[----:B------:R-:W-:-:S03]  /*1af70*/  ULDC UR4, c[0x0][0x618] ;  /* 0x0001860000047ab9 */ /* 0x000fc60000000800 */
[----:B------:R-:W-:-:S05]  /*1af80*/  IMAD.IADD R3, R3, 0x1, R13 ;  /* 0x0000000103037824 */ /* 0x000fca00078e020d */
[--C-:B------:R-:W-:Y:S02]  /*1af90*/  SHF.R.U64 R12, R2, UR4, R3.reuse ;  /* 0x00000004020c7c19 */ /* 0x100fe40008001203 */
[----:B------:R-:W-:Y:S01]  /*1afa0*/  SHF.R.U32.HI R3, RZ, UR4, R3 ;  /* 0x00000004ff037c19 */ /* 0x000fe20008011603 */
[----:B------:R-:W-:-:S03]  /*1afb0*/  ULDC UR4, c[0x0][0x608] ;  /* 0x0001820000047ab9 */ /* 0x000fc60000000800 */
[--C-:B------:R-:W-:Y:S02]  /*1afc0*/  SHF.R.U64 R13, R12, UR4, R3.reuse ;  /* 0x000000040c0d7c19 */ /* 0x100fe40008001203 */
[----:B------:R-:W-:Y:S01]  /*1afd0*/  SHF.R.U32.HI R2, RZ, UR4, R3 ;  /* 0x00000004ff027c19 */ /* 0x000fe20008011603 */
[----:B------:R-:W-:-:S03]  /*1afe0*/  ULDC UR4, c[0x0][0x658] ;  /* 0x0001960000047ab9 */ /* 0x000fc60000000800 */
[--C-:B------:R-:W-:Y:S02]  /*1aff0*/  SHF.R.U64 R14, R13, UR4, R2.reuse ;  /* 0x000000040d0e7c19 */ /* 0x100fe40008001202 */
[----:B------:R-:W-:-:S03]  /*1b000*/  SHF.R.U32.HI R3, RZ, UR4, R2 ;  /* 0x00000004ff037c19 */ /* 0x000fc60008011602 */
        /* <DEDUP_REMOVED lines=12> */
.L_x_560:
[----:B------:R-:W-:Y:S01]  /*1b0d0*/  ULDC UR4, c[0x0][0x648] ;  /* 0x0001920000047ab9 */ /* 0x000fe20000000800 */
[----:B------:R-:W-:Y:S02]  /*1b0e0*/  LOP3.LUT R13, R13, UR17, RZ, 0xc0, !PT ;  /* 0x000000110d0d7c12 */ /* 0x000fe4000f8ec0ff */
[----:B------:R-:W-:Y:S01]  /*1b0f0*/  SHF.R.U64 R2, R2, UR4, R3 ;  /* 0x0000000402027c19 */ /* 0x000fe20008001203 */
[----:B------:R-:W-:-:S04]  /*1b100*/  ULDC UR4, c[0x0][0x638] ;  /* 0x00018e0000047ab9 */ /* 0x000fc80000000800 */
[----:B------:R-:W-:Y:S02]  /*1b110*/  IMAD.MOV R3, RZ, RZ, -R2 ;  /* 0x000000ffff037224 */ /* 0x000fe400078e0a02 */
[----:B------:R-:W-:Y:S02]  /*1b120*/  IMAD R4, R2, UR18, R13 ;  /* 0x0000001202047c24 */ /* 0x000fe4000f8e020d */
[----:B------:R-:W-:Y:S01]  /*1b130*/  IMAD R14, R3, UR4, R14 ;  /* 0x00000004030e7c24 */ /* 0x000fe2000f8e020e */
[----:B------:R-:W-:Y:S01]  /*1b140*/  ULDC UR4, c[0x0][0x610] ;  /* 0x0001840000047ab9 */ /* 0x000fe20000000800 */
[----:B------:R-:W-:Y:S01]  /*1b150*/  LOP3.LUT R3, R12, UR16, RZ, 0xc0, !PT ;  /* 0x000000100c037c12 */ /* 0x000fe2000f8ec0ff */
[----:B------:R-:W-:Y:S01]  /*1b160*/  IMAD R9, R4, UR4, R9 ;  /* 0x0000000404097c24 */ /* 0x000fe2000f8e0209 */
[----:B------:R-:W-:Y:S01]  /*1b170*/  ULDC UR4, c[0x0][0x600] ;  /* 0x0001800000047ab9 */ /* 0x000fe20000000800 */
[----:B------:R-:W-:Y:S02]  /*1b180*/  MOV R4, 0x1 ;  /* 0x0000000100047802 */ /* 0x000fe40000000f00 */
[----:B------:R-:W-:-:S05]  /*1b190*/  IMAD R14, R14, UR4, R3 ;  /* 0x000000040e0e7c24 */ /* 0x000fca000f8e0203 */
[----:B------:R-:W-:Y:S02]  /*1b1a0*/  SEL R2, R14, R9, !P3 ;  /* 0x000000090e027207 */ /* 0x000fe40005800000 */
[----:B------:R-:W-:-:S07]  /*1b1b0*/  SEL R3, R9, R14, !P3 ;  /* 0x0000000e09037207 */ /* 0x000fce0005800000 */
.L_x_558:
[----:B------:R-:W-:Y:S05]  /*1b1c0*/  BSYNC B1 ;  /* 0x0000000000017941 */ /* 0x000fea0003800000 */
.L_x_557:
[----:B------:R-:W-:-:S13]  /*1b1d0*/  LOP3.LUT P0, RZ, R4, 0xff, RZ, 0xc0, !PT ;  /* 0x000000ff04ff7812 */ /* 0x000fda000780c0ff */
[----:B------:R-:W-:Y:S05]  /*1b1e0*/  @P0 BRA `(.L_x_561) ;  /* 0xfffffff400280947 */ /* 0x000fea000383ffff */
[----:B------:R-:W-:Y:S05]  /*1b1f0*/  BSYNC B0 ;  /* 0x0000000000007941 */ /* 0x000fea0003800000 */
.L_x_550:
[----:B------:R-:W-:-:S03]  /*1b200*/  UMOV UR4, 0xffffffff ;  /* 0xffffffff00047882 */ /* 0x000fc60000000000 */
[----:B------:R-:W-:Y:S05]  /*1b210*/  BRA.DIV UR4, `(.L_x_562) ;  /* 0x0000000204cc7947 */ /* 0x000fea000b800000 */
[----:B------:R-:W-:-:S13]  /*1b220*/  ELECT P6, URZ, PT ;  /* 0x00000000003f782f */ /* 0x000fda00038c0000 */
.L_x_574:
[----:B------:R-:W-:Y:S04]  /*1b230*/  BSSY B0, `(.L_x_563) ;  /* 0x0000019000007945 */ /* 0x000fe80003800000 */
[----:B------:R-:W-:Y:S05]  /*1b240*/  @!P6 BRA `(.L_x_564) ;  /* 0x00000000005ce947 */ /* 0x000fea0003800000 */
[----:B------:R-:W-:-:S04]  /*1b250*/  LOP3.LUT R19, R19, 0x2, RZ, 0xfc, !PT ;  /* 0x0000000213137812 */ /* 0x000fc800078efcff */
[----:B------:R-:W-:-:S13]  /*1b260*/  ISETP.NE.AND P0, PT, R19, 0x3, PT ;  /* 0x000000031300780c */ /* 0x000fda0003f05270 */
[----:B------:R-:W-:Y:S05]  /*1b270*/  @!P0 BRA `(.L_x_565) ;  /* 0x0000000000048947 */ /* 0x000fea0003800000 */
[----:B------:R-:W-:Y:S01]  /*1b280*/  BPT.TRAP 0x1 ;  /* 0x000000040000795c */ /* 0x000fe20000300000 */
.L_x_565:
[----:B------:R-:W0:Y:S01]  /*1b290*/  S2R R3, SR_CgaCtaId ;  /* 0x0000000000037919 */ /* 0x000e220000008800 */
[----:B------:R-:W-:-:S04]  /*1b2a0*/  MOV R2, 0x400 ;  /* 0x0000040000027802 */ /* 0x000fc80000000f00 */
[----:B0-----:R-:W-:Y:S02]  /*1b2b0*/  LEA R3, R3, R2, 0x18 ;  /* 0x0000000203037211 */ /* 0x001fe400078ec0ff */
[----:B------:R-:W-:-:S03]  /*1b2c0*/  SHF.L.U32 R2, R0, 0x1f, RZ ;  /* 0x0000001f00027819 */ /* 0x000fc600000006ff */
[----:B------:R-:W-:-:S04]  /*1b2d0*/  VIADD R3, R3, 0x10 ;  /* 0x0000001003037836 */ /* 0x000fc80000000000 */
[----:B------:R-:W-:-:S04]  /*1b2e0*/  IMAD R5, R6, 0x8, R3 ;  /* 0x0000000806057824 */ /* 0x000fc800078e0203 */
[----:B------:R-:W0:Y:S02]  /*1b2f0*/  SYNCS.PHASECHK.TRANS64.TRYWAIT P0, [R5+URZ], R2 ;  /* 0x00000002050075a7 */ /* 0x000e24000800017f */
[----:B0-----:R-:W-:Y:S05]  /*1b300*/  @!P0 BRA `(.L_x_566) ;  /* 0x0000000000b08947 */ /* 0x001fea0003800000 */
.L_x_575:
[----:B------:R-:W-:-:S05]  /*1b310*/  VIADD R6, R6, 0x1 ;  /* 0x0000000106067836 */ /* 0x000fca0000000000 */
[----:B------:R-:W-:-:S04]  /*1b320*/  ISETP.NE.AND P0, PT, R6, 0x2, PT ;  /* 0x000000020600780c */ /* 0x000fc80003f05270 */
[----:B0-----:R-:W-:Y:S02]  /*1b330*/  SEL R5, RZ, 0x1, P0 ;  /* 0x00000001ff057807 */ /* 0x001fe40000000000 */
[----:B------:R-:W-:Y:S02]  /*1b340*/  SEL R6, R6, RZ, P0 ;  /* 0x000000ff06067207 */ /* 0x000fe40000000000 */
[----:B------:R-:W-:Y:S02]  /*1b350*/  LOP3.LUT R0, R0, R5, RZ, 0x3c, !PT ;  /* 0x0000000500007212 */ /* 0x000fe400078e3cff */
[----:B------:R-:W-:Y:S02]  /*1b360*/  LEA R3, R6, R3, 0x3 ;  /* 0x0000000306037211 */ /* 0x000fe400078e18ff */
[----:B------:R-:W-:-:S07]  /*1b370*/  SHF.L.U32 R0, R0, 0x1f, RZ ;  /* 0x0000001f00007819 */ /* 0x000fce00000006ff */
.L_x_567:
[----:B0-----:R0:W1:Y:S02]  /*1b380*/  SYNCS.PHASECHK.TRANS64.TRYWAIT P0, [R3+URZ], R0 ;  /* 0x00000000030075a7 */ /* 0x001064000800017f */
[----:B-1----:R-:W-:Y:S05]  /*1b390*/  @!P0 NANOSLEEP.SYNCS 0x989680 ;  /* 0x009896800000895d */ /* 0x002fea0003900000 */
[----:B------:R-:W1:Y:S02]  /*1b3a0*/  @!P0 SYNCS.PHASECHK.TRANS64 P0, [R3+URZ], R0 ;  /* 0x00000000030085a7 */ /* 0x000e64000800007f */
[----:B-1----:R-:W-:Y:S05]  /*1b3b0*/  @!P0 BRA `(.L_x_567) ;  /* 0xfffffffc00f08947 */ /* 0x002fea000383ffff */
.L_x_564:
[----:B------:R-:W-:Y:S05]  /*1b3c0*/  BSYNC B0 ;  /* 0x0000000000007941 */ /* 0x000fea0003800000 */
.L_x_563:
[----:B------:R-:W-:Y:S05]  /*1b3d0*/  EXIT ;  /* 0x000000000000794d */ /* 0x000fea0003800000 */
.L_x_21:
[----:B-1----:R1:W2:Y:S02]  /*1b3e0*/  SYNCS.PHASECHK.TRANS64.TRYWAIT P1, [R4+URZ], R3 ;  /* 0x00000003040075a7 */ /* 0x0022a4000802017f */
[----:B--2---:R-:W-:Y:S05]  /*1b3f0*/  @!P1 NANOSLEEP.SYNCS 0x989680 ;  /* 0x009896800000995d */ /* 0x004fea0003900000 */
[----:B------:R-:W2:Y:S02]  /*1b400*/  @!P1 SYNCS.PHASECHK.TRANS64 P1, [R4+URZ], R3 ;  /* 0x00000003040095a7 */ /* 0x000ea4000802007f */
[----:B--2---:R-:W-:Y:S05]  /*1b410*/  @!P1 BRA `(.L_x_21) ;  /* 0xfffffffc00f09947 */ /* 0x004fea000383ffff */
[----:B------:R-:W-:Y:S05]  /*1b420*/  BRA `(.L_x_20) ;  /* 0xfffffe6000407947 */ /* 0x000fea000383ffff */
.L_x_26:
[----:B-1----:R1:W2:Y:S02]  /*1b430*/  SYNCS.PHASECHK.TRANS64.TRYWAIT P1, [R6+URZ], R7 ;  /* 0x00000007060075a7 */ /* 0x0022a4000802017f */
[----:B--2---:R-:W-:Y:S05]  /*1b440*/  @!P1 NANOSLEEP.SYNCS 0x989680 ;  /* 0x009896800000995d */ /* 0x004fea0003900000 */
[----:B------:R-:W2:Y:S02]  /*1b450*/  @!P1 SYNCS.PHASECHK.TRANS64 P1, [R6+URZ], R7 ;  /* 0x00000007060095a7 */ /* 0x000ea4000802007f */
[----:B--2---:R-:W-:Y:S05]  /*1b460*/  @!P1 BRA `(.L_x_26) ;  /* 0xfffffffc00f09947 */ /* 0x004fea000383ffff */
[----:B------:R-:W-:Y:S05]  /*1b470*/  BRA `(.L_x_25) ;  /* 0xfffffe9400dc7947 */ /* 0x000fea000383ffff */
.L_x_551:
[----:B------:R-:W-:Y:S01]  /*1b480*/  BSSY B1, `(.L_x_568) ;  /* 0x0000006000017945 */ /* 0x000fe20003800000 */
[----:B------:R-:W-:-:S07]  /*1b490*/  IMAD.MOV.U32 R15, RZ, RZ, -0x1 ;  /* 0xffffffffff0f7424 */ /* 0x000fce00078e00ff */
[----:B------:R-:W-:Y:S05]  /*1b4a0*/  WARPSYNC.COLLECTIVE R15, `(.L_x_569) ;  /* 0x000000000f0c7348 */ /* 0x000fea0003c00000 */
[----:B------:R-:W-:Y:S02]  /*1b4b0*/  ELECT P6, UR62, PT ;  /* 0x00000000003e782f */ /* 0x000fe400038c0000 */
[----:B------:R-:W-:Y:S01]  /*1b4c0*/  MOV R14, UR62 ;  /* 0x0000003e000e7c02 */ /* 0x000fe20008000f00 */
[----:B------:R-:W-:Y:S10]  /*1b4d0*/  ENDCOLLECTIVE ;  /* 0x000000000000791b */ /* 0x000ff40003800000 */
.L_x_569:
[----:B------:R-:W-:Y:S05]  /*1b4e0*/  BSYNC B1 ;  /* 0x0000000000017941 */ /* 0x000fea0003800000 */
.L_x_568:
[----:B------:R-:W-:Y:S05]  /*1b4f0*/  BRA `(.L_x_570) ;  /* 0xfffffff000707947 */ /* 0x000fea000383ffff */
.L_x_554:
[----:B0-----:R0:W1:Y:S02]  /*1b500*/  SYNCS.PHASECHK.TRANS64.TRYWAIT P0, [R14+URZ+0x10], R15 ;  /* 0x0000100f0e0075a7 */ /* 0x001064000800017f */
[----:B-1----:R-:W-:Y:S05]  /*1b510*/  @!P0 NANOSLEEP.SYNCS 0x989680 ;  /* 0x009896800000895d */ /* 0x002fea0003900000 */
[----:B------:R-:W1:Y:S02]  /*1b520*/  @!P0 SYNCS.PHASECHK.TRANS64 P0, [R14+URZ+0x10], R15 ;  /* 0x0000100f0e0085a7 */ /* 0x000e64000800007f */
[----:B-1----:R-:W-:Y:S05]  /*1b530*/  @!P0 BRA `(.L_x_554) ;  /* 0xfffffffc00f08947 */ /* 0x002fea000383ffff */
[----:B------:R-:W-:Y:S05]  /*1b540*/  BRA `(.L_x_571) ;  /* 0xfffffff000a07947 */ /* 0x000fea000383ffff */
.L_x_562:
[----:B------:R-:W-:Y:S01]  /*1b550*/  BSSY B0, `(.L_x_572) ;  /* 0x0000006000007945 */ /* 0x000fe20003800000 */
[----:B------:R-:W-:-:S07]  /*1b560*/  IMAD.MOV.U32 R15, RZ, RZ, -0x1 ;  /* 0xffffffffff0f7424 */ /* 0x000fce00078e00ff */
[----:B------:R-:W-:Y:S05]  /*1b570*/  WARPSYNC.COLLECTIVE R15, `(.L_x_573) ;  /* 0x000000000f0c7348 */ /* 0x000fea0003c00000 */
[----:B------:R-:W-:Y:S02]  /*1b580*/  ELECT P6, UR62, PT ;  /* 0x00000000003e782f */ /* 0x000fe400038c0000 */
[----:B------:R-:W-:Y:S01]  /*1b590*/  MOV R14, UR62 ;  /* 0x0000003e000e7c02 */ /* 0x000fe20008000f00 */
[----:B------:R-:W-:Y:S10]  /*1b5a0*/  ENDCOLLECTIVE ;  /* 0x000000000000791b */ /* 0x000ff40003800000 */
.L_x_573:
[----:B------:R-:W-:Y:S05]  /*1b5b0*/  BSYNC B0 ;  /* 0x0000000000007941 */ /* 0x000fea0003800000 */
.L_x_572:
[----:B------:R-:W-:Y:S05]  /*1b5c0*/  BRA `(.L_x_574) ;  /* 0xfffffffc00187947 */ /* 0x000fea000383ffff */
.L_x_566:
[----:B0-----:R0:W1:Y:S02]  /*1b5d0*/  SYNCS.PHASECHK.TRANS64.TRYWAIT P0, [R5+URZ], R2 ;  /* 0x00000002050075a7 */ /* 0x001064000800017f */
[----:B-1----:R-:W-:Y:S05]  /*1b5e0*/  @!P0 NANOSLEEP.SYNCS 0x989680 ;  /* 0x009896800000895d */ /* 0x002fea0003900000 */
[----:B------:R-:W1:Y:S02]  /*1b5f0*/  @!P0 SYNCS.PHASECHK.TRANS64 P0, [R5+URZ], R2 ;  /* 0x00000002050085a7 */ /* 0x000e64000800007f */
[----:B-1----:R-:W-:Y:S05]  /*1b600*/  @!P0 BRA `(.L_x_566) ;  /* 0xfffffffc00f08947 */ /* 0x002fea000383ffff */
[----:B------:R-:W-:Y:S05]  /*1b610*/  BRA `(.L_x_575) ;  /* 0xfffffffc003c7947 */ /* 0x000fea000383ffff */
.L_x_576:
[----:B------:R-:W-:-:S00]  /*1b620*/  BRA `(.L_x_576) ;  /* 0xfffffffc00fc7947 */ /* 0x000fc0000383ffff */
[----:B------:R-:W-:-:S00]  /*1b630*/  NOP ;  /* 0x0000000000007918 */ /* 0x000fc00000000000 */
        /* <DEDUP_REMOVED lines=12> */
.L_x_577:


//--------------------- .nv.global.init           --------------------------
	.section	.nv.global.init,"aw",@progbits
.nv.global.init:
	.type		$str$22,@object
	.size		$str$22,($str$23 - $str$22)
$str$22:
        /*0000*/ 	.byte	0x6b, 0x5f, 0x74, 0x69, 0x6c, 0x65, 0x5f, 0x63, 0x6f, 0x75, 0x6e, 0x74, 0x20, 0x3e, 0x3d, 0x20
        /*0010*/ 	.byte	0x31, 0x00
	.type		$str$23,@object
	.size		$str$23,(__unnamed_1 - $str$23)
$str$23:
        /*0012*/ 	.byte	0x2f, 0x74, 0x6d, 0x70, 0x2f, 0x63, 0x75, 0x74, 0x6c, 0x61, 0x73, 0x73, 0x5f, 0x73, 0x77, 0x65
        /*0022*/ 	.byte	0x65, 0x70, 0x5f, 0x73, 0x72, 0x63, 0x2f, 0x69, 0x6e, 0x63, 0x6c, 0x75, 0x64, 0x65, 0x2f, 0x63
        /*0032*/ 	.byte	0x75, 0x74, 0x6c, 0x61, 0x73, 0x73, 0x2f, 0x67, 0x65, 0x6d, 0x6d, 0x2f, 0x63, 0x6f, 0x6c, 0x6c
        /*0042*/ 	.byte	0x65, 0x63, 0x74, 0x69, 0x76, 0x65, 0x2f, 0x73, 0x6d, 0x39, 0x30, 0x5f, 0x6d, 0x6d, 0x61, 0x5f
        /*0052*/ 	.byte	0x74, 0x6d, 0x61, 0x5f, 0x67, 0x6d, 0x6d, 0x61, 0x5f, 0x73, 0x73, 0x5f, 0x77, 0x61, 0x72, 0x70
        /*0062*/ 	.byte	0x73, 0x70, 0x65, 0x63, 0x69, 0x61, 0x6c, 0x69, 0x7a, 0x65, 0x64, 0x2e, 0x68, 0x70, 0x70, 0x00
	.type		__unnamed_1,@object
	.size		__unnamed_1,(.L_0 - __unnamed_1)
__unnamed_1:
        /* <DEDUP_REMOVED lines=181> */
        /*0bc2*/ 	.byte	0x65, 0x6e, 0x74, 0x69, 0x74, 0x79, 0x5d, 0x00
.L_0:


//--------------------- .nv.shared._ZN7cutlass13device_kernelINS_4gemm6kernel13GemmUniversalIN4cute5tupleIJiiiiEEENS1_10collective13CollectiveMmaINS1_34MainloopSm90TmaGmmaWarpSpecializedILi2ENS5_IJNS4_1CILi2EEENSA_ILi1EEESC_EEENS1_35KernelTmaWarpSpecializedCooperativeEEENS5_IJNSA_ILi128EEENSA_ILi512EEENSA_ILi64EEEEEENS_6half_tENS5_IJlSC_lEEESK_SL_NS4_8TiledMMAINS4_8MMA_AtomIJNS4_4SM904GMMA26MMA_64x256x16_F32F16F16_SSILNSP_5MajorE0ELSR_0ELNSP_7ScaleInE1ELSS_1EEEEEENS4_6LayoutISD_NS5_IJSC_NSA_ILi0EEESW_EEEEENS5_IJNS4_10UnderscoreESZ_SZ_EEEEENS4_13SM90_TMA_LOADENS4_14ComposedLayoutINS4_7SwizzleILi3ELi4ELi3EEENS4_18smem_ptr_flag_bitsILi16EEENSV_INS5_IJNSA_ILi8EEESI_EEENS5_IJSI_SC_EEEEEEEvNS4_8identityENS4_23SM90_TMA_LOAD_MULTICASTES1C_vS1D_EENS_8epilogue10collective6detail29Sm90TmaWarpSpecializedAdapterINS1H_15DefaultEpilogueISK_SL_SL_NS1G_6thread17LinearCombinationISK_Li1EffLNS1L_9ScaleType4KindE0ELNS_15FloatRoundStyleE2ESK_EENS1_15EpilogueDefaultEEEEEvvEEEEvNT_6ParamsE --------------------------
	.section	.nv.shared._ZN7cutlass13device_kernelINS_4gemm6kernel13GemmUniversalIN4cute5tupleIJiiiiEEENS1_10collective13CollectiveMmaINS1_34MainloopSm90TmaGmmaWarpSpecializedILi2ENS5_IJNS4_1CILi2EEENSA_ILi1EEESC_EEENS1_35KernelTmaWarpSpecializedCooperativeEEENS5_IJNSA_ILi128EEENSA_ILi512EEENSA_ILi64EEEEEENS_6half_tENS5_IJlSC_lEEESK_SL_NS4_8TiledMMAINS4_8MMA_AtomIJNS4_4SM904GMMA26MMA_64x256x16_F32F16F16_SSILNSP_5MajorE0ELSR_0ELNSP_7ScaleInE1ELSS_1EEEEEENS4_6LayoutISD_NS5_IJSC_NSA_ILi0EEESW_EEEEENS5_IJNS4_10UnderscoreESZ_SZ_EEEEENS4_13SM90_TMA_LOADENS4_14ComposedLayoutINS4_7SwizzleILi3ELi4ELi3EEENS4_18smem_ptr_flag_bitsILi16EEENSV_INS5_IJNSA_ILi8EEESI_EEENS5_IJSI_SC_EEEEEEEvNS4_8identityENS4_23SM90_TMA_LOAD_MULTICASTES1C_vS1D_EENS_8epilogue10collective6detail29Sm90TmaWarpSpecializedAdapterINS1H_15DefaultEpilogueISK_SL_SL_NS1G_6thread17LinearCombinationISK_Li1EffLNS1L_9ScaleType4KindE0ELNS_15FloatRoundStyleE2ESK_EENS1_15EpilogueDefaultEEEEEvvEEEEvNT_6ParamsE,"aw",@nobits
	.sectionflags	@""
	.align	16
	.zero		1024


//--------------------- .nv.shared.reserved.0     --------------------------
	.section	.nv.shared.reserved.0,"aw",@nobits
	.weak		__nv_reservedSMEM_offset_0_alias
	.size		__nv_reservedSMEM_offset_0_alias, 0, 0
	.other		__nv_reservedSMEM_offset_0_alias,@"STO_CUDA_RESERVED_SHARED STV_DEFAULT"
__nv_reservedSMEM_offset_0_alias:
	.zero		0


//--------------------- .nv.global                --------------------------
	.section	.nv.global,"aw",@nobits
.nv.global:
	.type		_ZN39_INTERNAL_a6af5a7b_4_k_cu_c9541b03_33484cute1_E,@object
	.size		_ZN39_INTERNAL_a6af5a7b_4_k_cu_c9541b03_33484cute1_E,(_ZN39_INTERNAL_a6af5a7b_4_k_cu_c9541b03_33484cuda3std3__45__cpo6cbeginE - _ZN39_INTERNAL_a6af5a7b_4_k_cu_c9541b03_33484cute1_E)
_ZN39_INTERNAL_a6af5a7b_4_k_cu_c9541b03_33484cute1_E:
	.zero		1
	.type		_ZN39_INTERNAL_a6af5a7b_4_k_cu_c9541b03_33484cuda3std3__45__cpo6cbeginE,@object
	.size		_ZN39_INTERNAL_a6af5a7b_4_k_cu_c9541b03_33484cuda3std3__45__cpo6cbeginE,(_ZN39_INTERNAL_a6af5a7b_4_k_cu_c9541b03_33484cuda3std3__48in_placeE - _ZN39_INTERNAL_a6af5a7b_4_k_cu_c9541b03_33484cuda3std3__45__cpo6cbeginE)
_ZN39_INTERNAL_a6af5a7b_4_k_cu_c9541b03_33484cuda3std3__45__cpo6cbeginE:
	.zero		1
	.type		_ZN39_INTERNAL_a6af5a7b_4_k_cu_c9541b03_33484cuda3std3__48in_placeE,@object
	.size		_ZN39_INTERNAL_a6af5a7b_4_k_cu_c9541b03_33484cuda3std3__48in_placeE,(_ZN39_INTERNAL_a6af5a7b_4_k_cu_c9541b03_33484cuda3std6ranges3__45__cpo9iter_moveE - _ZN39_INTERNAL_a6af5a7b_4_k_cu_c9541b03_33484cuda3std3__48in_placeE)
_ZN39_INTERNAL_a6af5a7b_4_k_cu_c9541b03_33484cuda3std3__48in_placeE:
	.zero		1
	.type		_ZN39_INTERNAL_a6af5a7b_4_k_cu_c9541b03_33484cuda3std6ranges3__45__cpo9iter_moveE,@object
	.size		_ZN39_INTERNAL_a6af5a7b_4_k_cu_c9541b03_33484cuda3std6ranges3__45__cpo9iter_moveE,(_ZN39_INTERNAL_a6af5a7b_4_k_cu_c9541b03_33484cuda3std3__45__cpo5beginE - _ZN39_INTERNAL_a6af5a7b_4_k_cu_c9541b03_33484cuda3std6ranges3__45__cpo9iter_moveE)
_ZN39_INTERNAL_a6af5a7b_4_k_cu_c9541b03_33484cuda3std6ranges3__45__cpo9iter_moveE:
	.zero		1
	.type		_ZN39_INTERNAL_a6af5a7b_4_k_cu_c9541b03_33484cuda3std3__45__cpo5beginE,@object
	.size		_ZN39_INTERNAL_a6af5a7b_4_k_cu_c9541b03_33484cuda3std3__45__cpo5beginE,(_ZN39_INTERNAL_a6af5a7b_4_k_cu_c9541b03_33484cuda3std3__441_GLOBAL__N__a6af5a7b_4_k_cu_c9541b03_33486ignoreE - _ZN39_INTERNAL_a6af5a7b_4_k_cu_c9541b03_33484cuda3std3__45__cpo5beginE)
_ZN39_INTERNAL_a6af5a7b_4_k_cu_c9541b03_33484cuda3std3__45__cpo5beginE:
	.zero		1
	.type		_ZN39_INTERNAL_a6af5a7b_4_k_cu_c9541b03_33484cuda3std3__441_GLOBAL__N__a6af5a7b_4_k_cu_c9541b03_33486ignoreE,@object
	.size		_ZN39_INTERNAL_a6af5a7b_4_k_cu_c9541b03_33484cuda3std3__441_GLOBAL__N__a6af5a7b_4_k_cu_c9541b03_33486ignoreE,(_ZN39_INTERNAL_a6af5a7b_4_k_cu_c9541b03_33484cute7productE - _ZN39_INTERNAL_a6af5a7b_4_k_cu_c9541b03_33484cuda3std3__441_GLOBAL__N__a6af5a7b_4_k_cu_c9541b03_33486ignoreE)
_ZN39_INTERNAL_a6af5a7b_4_k_cu_c9541b03_33484cuda3std3__441_GLOBAL__N__a6af5a7b_4_k_cu_c9541b03_33486ignoreE:
	.zero		1
	.type		_ZN39_INTERNAL_a6af5a7b_4_k_cu_c9541b03_33484cute7productE,@object
	.size		_ZN39_INTERNAL_a6af5a7b_4_k_cu_c9541b03_33484cute7productE,(_ZN39_INTERNAL_a6af5a7b_4_k_cu_c9541b03_33484cuda3std3__45__cpo3endE - _ZN39_INTERNAL_a6af5a7b_4_k_cu_c9541b03_33484cute7productE)
_ZN39_INTERNAL_a6af5a7b_4_k_cu_c9541b03_33484cute7productE:
	.zero		1
	.type		_ZN39_INTERNAL_a6af5a7b_4_k_cu_c9541b03_33484cuda3std3__45__cpo3endE,@object
	.size		_ZN39_INTERNAL_a6af5a7b_4_k_cu_c9541b03_33484cuda3std3__45__cpo3endE,(_ZN39_INTERNAL_a6af5a7b_4_k_cu_c9541b03_33484cuda3std3__419piecewise_constructE - _ZN39_INTERNAL_a6af5a7b_4_k_cu_c9541b03_33484cuda3std3__45__cpo3endE)
_ZN39_INTERNAL_a6af5a7b_4_k_cu_c9541b03_33484cuda3std3__45__cpo3endE:
	.zero		1
	.type		_ZN39_INTERNAL_a6af5a7b_4_k_cu_c9541b03_33484cuda3std3__419piecewise_constructE,@object
	.size		_ZN39_INTERNAL_a6af5a7b_4_k_cu_c9541b03_33484cuda3std3__419piecewise_constructE,(_ZN39_INTERNAL_a6af5a7b_4_k_cu_c9541b03_33484cuda3std3__45__cpo4cendE - _ZN39_INTERNAL_a6af5a7b_4_k_cu_c9541b03_33484cuda3std3__419piecewise_constructE)
_ZN39_INTERNAL_a6af5a7b_4_k_cu_c9541b03_33484cuda3std3__419piecewise_constructE:
	.zero		1
	.type		_ZN39_INTERNAL_a6af5a7b_4_k_cu_c9541b03_33484cuda3std3__45__cpo4cendE,@object
	.size		_ZN39_INTERNAL_a6af5a7b_4_k_cu_c9541b03_33484cuda3std3__45__cpo4cendE,(_ZN39_INTERNAL_a6af5a7b_4_k_cu_c9541b03_33484cuda3std6ranges3__45__cpo4swapE - _ZN39_INTERNAL_a6af5a7b_4_k_cu_c9541b03_33484cuda3std3__45__cpo4cendE)
_ZN39_INTERNAL_a6af5a7b_4_k_cu_c9541b03_33484cuda3std3__45__cpo4cendE:
	.zero		1
	.type		_ZN39_INTERNAL_a6af5a7b_4_k_cu_c9541b03_33484cuda3std6ranges3__45__cpo4swapE,@object
	.size		_ZN39_INTERNAL_a6af5a7b_4_k_cu_c9541b03_33484cuda3std6ranges3__45__cpo4swapE,(.L_8 - _ZN39_INTERNAL_a6af5a7b_4_k_cu_c9541b03_33484cuda3std6ranges3__45__cpo4swapE)
_ZN39_INTERNAL_a6af5a7b_4_k_cu_c9541b03_33484cuda3std6ranges3__45__cpo4swapE:
	.zero		1
.L_8:


//--------------------- .nv.constant0._ZN7cutlass13device_kernelINS_4gemm6kernel13GemmUniversalIN4cute5tupleIJiiiiEEENS1_10collective13CollectiveMmaINS1_34MainloopSm90TmaGmmaWarpSpecializedILi2ENS5_IJNS4_1CILi2EEENSA_ILi1EEESC_EEENS1_35KernelTmaWarpSpecializedCooperativeEEENS5_IJNSA_ILi128EEENSA_ILi512EEENSA_ILi64EEEEEENS_6half_tENS5_IJlSC_lEEESK_SL_NS4_8TiledMMAINS4_8MMA_AtomIJNS4_4SM904GMMA26MMA_64x256x16_F32F16F16_SSILNSP_5MajorE0ELSR_0ELNSP_7ScaleInE1ELSS_1EEEEEENS4_6LayoutISD_NS5_IJSC_NSA_ILi0EEESW_EEEEENS5_IJNS4_10UnderscoreESZ_SZ_EEEEENS4_13SM90_TMA_LOADENS4_14ComposedLayoutINS4_7SwizzleILi3ELi4ELi3EEENS4_18smem_ptr_flag_bitsILi16EEENSV_INS5_IJNSA_ILi8EEESI_EEENS5_IJSI_SC_EEEEEEEvNS4_8identityENS4_23SM90_TMA_LOAD_MULTICASTES1C_vS1D_EENS_8epilogue10collective6detail29Sm90TmaWarpSpecializedAdapterINS1H_15DefaultEpilogueISK_SL_SL_NS1G_6thread17LinearCombinationISK_Li1EffLNS1L_9ScaleType4KindE0ELNS_15FloatRoundStyleE2ESK_EENS1_15EpilogueDefaultEEEEEvvEEEEvNT_6ParamsE --------------------------
	.section	.nv.constant0._ZN7cutlass13device_kernelINS_4gemm6kernel13GemmUniversalIN4cute5tupleIJiiiiEEENS1_10collective13CollectiveMmaINS1_34MainloopSm90TmaGmmaWarpSpecializedILi2ENS5_IJNS4_1CILi2EEENSA_ILi1EEESC_EEENS1_35KernelTmaWarpSpecializedCooperativeEEENS5_IJNSA_ILi128EEENSA_ILi512EEENSA_ILi64EEEEEENS_6half_tENS5_IJlSC_lEEESK_SL_NS4_8TiledMMAINS4_8MMA_AtomIJNS4_4SM904GMMA26MMA_64x256x16_F32F16F16_SSILNSP_5MajorE0ELSR_0ELNSP_7ScaleInE1ELSS_1EEEEEENS4_6LayoutISD_NS5_IJSC_NSA_ILi0EEESW_EEEEENS5_IJNS4_10UnderscoreESZ_SZ_EEEEENS4_13SM90_TMA_LOADENS4_14ComposedLayoutINS4_7SwizzleILi3ELi4ELi3EEENS4_18smem_ptr_flag_bitsILi16EEENSV_INS5_IJNSA_ILi8EEESI_EEENS5_IJSI_SC_EEEEEEEvNS4_8identityENS4_23SM90_TMA_LOAD_MULTICASTES1C_vS1D_EENS_8epilogue10collective6detail29Sm90TmaWarpSpecializedAdapterINS1H_15DefaultEpilogueISK_SL_SL_NS1G_6thread17LinearCombinationISK_Li1EffLNS1L_9ScaleType4KindE0ELNS_15FloatRoundStyleE2ESK_EENS1_15EpilogueDefaultEEEEEvvEEEEvNT_6ParamsE,"a",@progbits
	.sectionflags	@""
	.align	4
.nv.constant0._ZN7cutlass13device_kernelINS_4gemm6kernel13GemmUniversalIN4cute5tupleIJiiiiEEENS1_10collective13CollectiveMmaINS1_34MainloopSm90TmaGmmaWarpSpecializedILi2ENS5_IJNS4_1CILi2EEENSA_ILi1EEESC_EEENS1_35KernelTmaWarpSpecializedCooperativeEEENS5_IJNSA_ILi128EEENSA_ILi512EEENSA_ILi64EEEEEENS_6half_tENS5_IJlSC_lEEESK_SL_NS4_8TiledMMAINS4_8MMA_AtomIJNS4_4SM904GMMA26MMA_64x256x16_F32F16F16_SSILNSP_5MajorE0ELSR_0ELNSP_7ScaleInE1ELSS_1EEEEEENS4_6LayoutISD_NS5_IJSC_NSA_ILi0EEESW_EEEEENS5_IJNS4_10UnderscoreESZ_SZ_EEEEENS4_13SM90_TMA_LOADENS4_14ComposedLayoutINS4_7SwizzleILi3ELi4ELi3EEENS4_18smem_ptr_flag_bitsILi16EEENSV_INS5_IJNSA_ILi8EEESI_EEENS5_IJSI_SC_EEEEEEEvNS4_8identityENS4_23SM90_TMA_LOAD_MULTICASTES1C_vS1D_EENS_8epilogue10collective6detail29Sm90TmaWarpSpecializedAdapterINS1H_15DefaultEpilogueISK_SL_SL_NS1G_6thread17LinearCombinationISK_Li1EffLNS1L_9ScaleType4KindE0ELNS_15FloatRoundStyleE2ESK_EENS1_15EpilogueDefaultEEEEEvvEEEEvNT_6ParamsE:
	.zero		1664


//--------------------- SYMBOLS --------------------------

	.type		.nv.reservedSmem.offset0,@object
	.size		.nv.reservedSmem.offset0,0x4
	.type		__assertfail,@function
